//
// Generated by NVIDIA NVVM Compiler
//
// Compiler Build ID: CL-36424714
// Cuda compilation tools, release 13.0, V13.0.88
// Based on NVVM 20.0.0
//

.version 9.0
.target sm_100
.address_size 64

	// .globl	_Z11kernelBondsPfS_S_S_S_S_i
.global .align 1 .b8 _ZN28_INTERNAL_c45ec9fc_4_k_cu_xp4cuda3std3__45__cpo5beginE[1];
.global .align 1 .b8 _ZN28_INTERNAL_c45ec9fc_4_k_cu_xp4cuda3std3__45__cpo3endE[1];
.global .align 1 .b8 _ZN28_INTERNAL_c45ec9fc_4_k_cu_xp4cuda3std3__45__cpo6cbeginE[1];
.global .align 1 .b8 _ZN28_INTERNAL_c45ec9fc_4_k_cu_xp4cuda3std3__45__cpo4cendE[1];
.global .align 1 .b8 _ZN28_INTERNAL_c45ec9fc_4_k_cu_xp4cuda3std3__45__cpo6rbeginE[1];
.global .align 1 .b8 _ZN28_INTERNAL_c45ec9fc_4_k_cu_xp4cuda3std3__45__cpo4rendE[1];
.global .align 1 .b8 _ZN28_INTERNAL_c45ec9fc_4_k_cu_xp4cuda3std3__45__cpo7crbeginE[1];
.global .align 1 .b8 _ZN28_INTERNAL_c45ec9fc_4_k_cu_xp4cuda3std3__45__cpo5crendE[1];
.global .align 1 .b8 _ZN28_INTERNAL_c45ec9fc_4_k_cu_xp4cuda3std3__430_GLOBAL__N__c45ec9fc_4_k_cu_xp6ignoreE[1];
.global .align 1 .b8 _ZN28_INTERNAL_c45ec9fc_4_k_cu_xp4cuda3std3__419piecewise_constructE[1];
.global .align 1 .b8 _ZN28_INTERNAL_c45ec9fc_4_k_cu_xp4cuda3std3__48in_placeE[1];
.global .align 1 .b8 _ZN28_INTERNAL_c45ec9fc_4_k_cu_xp4cuda3std3__420unreachable_sentinelE[1];
.global .align 1 .b8 _ZN28_INTERNAL_c45ec9fc_4_k_cu_xp4cuda3std3__47nulloptE[1];
.global .align 1 .b8 _ZN28_INTERNAL_c45ec9fc_4_k_cu_xp4cuda3std3__48unexpectE[1];
.global .align 1 .b8 _ZN28_INTERNAL_c45ec9fc_4_k_cu_xp4cuda3std6ranges3__45__cpo4swapE[1];
.global .align 1 .b8 _ZN28_INTERNAL_c45ec9fc_4_k_cu_xp4cuda3std6ranges3__45__cpo9iter_moveE[1];
.global .align 1 .b8 _ZN28_INTERNAL_c45ec9fc_4_k_cu_xp4cuda3std6ranges3__45__cpo5beginE[1];
.global .align 1 .b8 _ZN28_INTERNAL_c45ec9fc_4_k_cu_xp4cuda3std6ranges3__45__cpo3endE[1];
.global .align 1 .b8 _ZN28_INTERNAL_c45ec9fc_4_k_cu_xp4cuda3std6ranges3__45__cpo6cbeginE[1];
.global .align 1 .b8 _ZN28_INTERNAL_c45ec9fc_4_k_cu_xp4cuda3std6ranges3__45__cpo4cendE[1];
.global .align 1 .b8 _ZN28_INTERNAL_c45ec9fc_4_k_cu_xp4cuda3std6ranges3__45__cpo7advanceE[1];
.global .align 1 .b8 _ZN28_INTERNAL_c45ec9fc_4_k_cu_xp4cuda3std6ranges3__45__cpo9iter_swapE[1];
.global .align 1 .b8 _ZN28_INTERNAL_c45ec9fc_4_k_cu_xp4cuda3std6ranges3__45__cpo4nextE[1];
.global .align 1 .b8 _ZN28_INTERNAL_c45ec9fc_4_k_cu_xp4cuda3std6ranges3__45__cpo4prevE[1];
.global .align 1 .b8 _ZN28_INTERNAL_c45ec9fc_4_k_cu_xp4cuda3std6ranges3__45__cpo4dataE[1];
.global .align 1 .b8 _ZN28_INTERNAL_c45ec9fc_4_k_cu_xp4cuda3std6ranges3__45__cpo5cdataE[1];
.global .align 1 .b8 _ZN28_INTERNAL_c45ec9fc_4_k_cu_xp4cuda3std6ranges3__45__cpo4sizeE[1];
.global .align 1 .b8 _ZN28_INTERNAL_c45ec9fc_4_k_cu_xp4cuda3std6ranges3__45__cpo5ssizeE[1];
.global .align 1 .b8 _ZN28_INTERNAL_c45ec9fc_4_k_cu_xp4cuda3std6ranges3__45__cpo8distanceE[1];
.global .align 1 .b8 _ZN28_INTERNAL_c45ec9fc_4_k_cu_xp6thrust24THRUST_300001_SM_1000_NS8cuda_cub3parE[1];
.global .align 1 .b8 _ZN28_INTERNAL_c45ec9fc_4_k_cu_xp6thrust24THRUST_300001_SM_1000_NS8cuda_cub10par_nosyncE[1];
.global .align 1 .b8 _ZN28_INTERNAL_c45ec9fc_4_k_cu_xp6thrust24THRUST_300001_SM_1000_NS6system6detail10sequential3seqE[1];
.global .align 1 .b8 _ZN28_INTERNAL_c45ec9fc_4_k_cu_xp6thrust24THRUST_300001_SM_1000_NS12placeholders2_1E[1];
.global .align 1 .b8 _ZN28_INTERNAL_c45ec9fc_4_k_cu_xp6thrust24THRUST_300001_SM_1000_NS12placeholders2_2E[1];
.global .align 1 .b8 _ZN28_INTERNAL_c45ec9fc_4_k_cu_xp6thrust24THRUST_300001_SM_1000_NS12placeholders2_3E[1];
.global .align 1 .b8 _ZN28_INTERNAL_c45ec9fc_4_k_cu_xp6thrust24THRUST_300001_SM_1000_NS12placeholders2_4E[1];
.global .align 1 .b8 _ZN28_INTERNAL_c45ec9fc_4_k_cu_xp6thrust24THRUST_300001_SM_1000_NS12placeholders2_5E[1];
.global .align 1 .b8 _ZN28_INTERNAL_c45ec9fc_4_k_cu_xp6thrust24THRUST_300001_SM_1000_NS12placeholders2_6E[1];
.global .align 1 .b8 _ZN28_INTERNAL_c45ec9fc_4_k_cu_xp6thrust24THRUST_300001_SM_1000_NS12placeholders2_7E[1];
.global .align 1 .b8 _ZN28_INTERNAL_c45ec9fc_4_k_cu_xp6thrust24THRUST_300001_SM_1000_NS12placeholders2_8E[1];
.global .align 1 .b8 _ZN28_INTERNAL_c45ec9fc_4_k_cu_xp6thrust24THRUST_300001_SM_1000_NS12placeholders2_9E[1];
.global .align 1 .b8 _ZN28_INTERNAL_c45ec9fc_4_k_cu_xp6thrust24THRUST_300001_SM_1000_NS12placeholders3_10E[1];
.global .align 1 .b8 _ZN28_INTERNAL_c45ec9fc_4_k_cu_xp6thrust24THRUST_300001_SM_1000_NS3seqE[1];
.extern .shared .align 16 .b8 s_df[];

.visible .entry _Z11kernelBondsPfS_S_S_S_S_i(
	.param .u64 .ptr .align 1 _Z11kernelBondsPfS_S_S_S_S_i_param_0,
	.param .u64 .ptr .align 1 _Z11kernelBondsPfS_S_S_S_S_i_param_1,
	.param .u64 .ptr .align 1 _Z11kernelBondsPfS_S_S_S_S_i_param_2,
	.param .u64 .ptr .align 1 _Z11kernelBondsPfS_S_S_S_S_i_param_3,
	.param .u64 .ptr .align 1 _Z11kernelBondsPfS_S_S_S_S_i_param_4,
	.param .u64 .ptr .align 1 _Z11kernelBondsPfS_S_S_S_S_i_param_5,
	.param .u32 _Z11kernelBondsPfS_S_S_S_S_i_param_6
)
{
	.reg .pred 	%p<8>;
	.reg .b16 	%rs<10>;
	.reg .b32 	%r<10>;
	.reg .b32 	%f<50>;
	.reg .b64 	%rd<30>;
	.reg .b64 	%fd<10>;

	ld.param.u64 	%rd2, [_Z11kernelBondsPfS_S_S_S_S_i_param_0];
	ld.param.u64 	%rd3, [_Z11kernelBondsPfS_S_S_S_S_i_param_1];
	ld.param.u64 	%rd4, [_Z11kernelBondsPfS_S_S_S_S_i_param_2];
	ld.param.u64 	%rd5, [_Z11kernelBondsPfS_S_S_S_S_i_param_3];
	ld.param.u64 	%rd6, [_Z11kernelBondsPfS_S_S_S_S_i_param_4];
	ld.param.u64 	%rd7, [_Z11kernelBondsPfS_S_S_S_S_i_param_5];
	ld.param.u32 	%r3, [_Z11kernelBondsPfS_S_S_S_S_i_param_6];
	mov.u32 	%r1, %ctaid.x;
	mov.u32 	%r4, %ntid.x;
	mov.u32 	%r2, %tid.x;
	mad.lo.s32 	%r5, %r1, %r4, %r2;
	setp.gt.s32 	%p1, %r5, %r3;
	@%p1 bra 	$L__BB0_14;
	cvta.to.global.u64 	%rd8, %rd2;
	cvta.to.global.u64 	%rd9, %rd3;
	cvta.to.global.u64 	%rd10, %rd4;
	cvt.u64.u32 	%rd11, %r2;
	mul.wide.u32 	%rd12, %r1, 10;
	add.s64 	%rd1, %rd12, %rd11;
	cvt.u16.u32 	%rs1, %r2;
	add.s16 	%rs2, %rs1, 1;
	mul.hi.u16 	%rs3, %rs2, 6554;
	mul.lo.s16 	%rs4, %rs3, 10;
	sub.s16 	%rs5, %rs2, %rs4;
	cvt.u64.u16 	%rd13, %rs5;
	add.s64 	%rd14, %rd12, %rd13;
	shl.b64 	%rd15, %rd1, 2;
	add.s64 	%rd16, %rd8, %rd15;
	ld.global.f32 	%f13, [%rd16];
	shl.b64 	%rd17, %rd14, 2;
	add.s64 	%rd18, %rd8, %rd17;
	ld.global.f32 	%f14, [%rd18];
	sub.f32 	%f47, %f13, %f14;
	add.s64 	%rd19, %rd9, %rd15;
	ld.global.f32 	%f15, [%rd19];
	add.s64 	%rd20, %rd9, %rd17;
	ld.global.f32 	%f16, [%rd20];
	sub.f32 	%f48, %f15, %f16;
	add.s64 	%rd21, %rd10, %rd15;
	ld.global.f32 	%f17, [%rd21];
	add.s64 	%rd22, %rd10, %rd17;
	ld.global.f32 	%f18, [%rd22];
	sub.f32 	%f49, %f17, %f18;
	abs.f32 	%f19, %f47;
	setp.leu.f32 	%p2, %f19, 0f40200000;
	@%p2 bra 	$L__BB0_5;
	setp.geu.f32 	%p3, %f47, 0f00000000;
	@%p3 bra 	$L__BB0_4;
	add.f32 	%f47, %f47, 0f40A00000;
	bra.uni 	$L__BB0_5;
$L__BB0_4:
	add.f32 	%f47, %f47, 0fC0A00000;
$L__BB0_5:
	abs.f32 	%f20, %f48;
	setp.leu.f32 	%p4, %f20, 0f40200000;
	@%p4 bra 	$L__BB0_9;
	setp.lt.f32 	%p5, %f48, 0f00000000;
	@%p5 bra 	$L__BB0_8;
	add.f32 	%f48, %f48, 0fC0A00000;
	bra.uni 	$L__BB0_9;
$L__BB0_8:
	add.f32 	%f48, %f48, 0f40A00000;
$L__BB0_9:
	abs.f32 	%f21, %f49;
	setp.leu.f32 	%p6, %f21, 0f40200000;
	@%p6 bra 	$L__BB0_13;
	setp.lt.f32 	%p7, %f49, 0f00000000;
	@%p7 bra 	$L__BB0_12;
	add.f32 	%f49, %f49, 0fC0A00000;
	bra.uni 	$L__BB0_13;
$L__BB0_12:
	add.f32 	%f49, %f49, 0f40A00000;
$L__BB0_13:
	mul.f32 	%f22, %f48, %f48;
	fma.rn.f32 	%f23, %f47, %f47, %f22;
	fma.rn.f32 	%f24, %f49, %f49, %f23;
	div.rn.f32 	%f25, %f24, 0f3FD851EA;
	sqrt.rn.f32 	%f26, %f25;
	cvt.f64.f32 	%fd1, %f26;
	mov.f64 	%fd2, 0d3FF0000000000000;
	sub.f64 	%fd3, %fd2, %fd1;
	mul.f64 	%fd4, %fd3, %fd3;
	rcp.rn.f64 	%fd5, %fd4;
	fma.rn.f64 	%fd6, %fd1, 0d4010000000000000, %fd5;
	add.f64 	%fd7, %fd6, 0dBFF0000000000000;
	cvt.rn.f32.f64 	%f27, %fd7;
	cvt.f64.f32 	%fd8, %f27;
	mul.f64 	%fd9, %fd8, 0dC058FFFFF254000B;
	cvt.rn.f32.f64 	%f28, %fd9;
	mul.f32 	%f29, %f47, %f28;
	mul.f32 	%f30, %f48, %f28;
	mul.f32 	%f31, %f49, %f28;
	mov.u32 	%r6, s_df;
	mad.lo.s32 	%r7, %r2, 12, %r6;
	st.shared.f32 	[%r7], %f29;
	st.shared.f32 	[%r7+4], %f30;
	st.shared.f32 	[%r7+8], %f31;
	bar.sync 	0;
	add.s16 	%rs6, %rs1, 9;
	mul.hi.u16 	%rs7, %rs6, 6554;
	mul.lo.s16 	%rs8, %rs7, 10;
	sub.s16 	%rs9, %rs6, %rs8;
	ld.shared.f32 	%f32, [%r7];
	mul.wide.u16 	%r8, %rs9, 12;
	add.s32 	%r9, %r6, %r8;
	ld.shared.f32 	%f33, [%r9];
	sub.f32 	%f34, %f32, %f33;
	cvta.to.global.u64 	%rd23, %rd5;
	add.s64 	%rd25, %rd23, %rd15;
	ld.global.f32 	%f35, [%rd25];
	add.f32 	%f36, %f35, %f34;
	st.global.f32 	[%rd25], %f36;
	ld.shared.f32 	%f37, [%r7+4];
	ld.shared.f32 	%f38, [%r9+4];
	sub.f32 	%f39, %f37, %f38;
	cvta.to.global.u64 	%rd26, %rd6;
	add.s64 	%rd27, %rd26, %rd15;
	ld.global.f32 	%f40, [%rd27];
	add.f32 	%f41, %f40, %f39;
	st.global.f32 	[%rd27], %f41;
	ld.shared.f32 	%f42, [%r7+8];
	ld.shared.f32 	%f43, [%r9+8];
	sub.f32 	%f44, %f42, %f43;
	cvta.to.global.u64 	%rd28, %rd7;
	add.s64 	%rd29, %rd28, %rd15;
	ld.global.f32 	%f45, [%rd29];
	add.f32 	%f46, %f45, %f44;
	st.global.f32 	[%rd29], %f46;
$L__BB0_14:
	ret;

}
	// .globl	_Z12kernelAnglesPfS_S_S_S_S_i
.visible .entry _Z12kernelAnglesPfS_S_S_S_S_i(
	.param .u64 .ptr .align 1 _Z12kernelAnglesPfS_S_S_S_S_i_param_0,
	.param .u64 .ptr .align 1 _Z12kernelAnglesPfS_S_S_S_S_i_param_1,
	.param .u64 .ptr .align 1 _Z12kernelAnglesPfS_S_S_S_S_i_param_2,
	.param .u64 .ptr .align 1 _Z12kernelAnglesPfS_S_S_S_S_i_param_3,
	.param .u64 .ptr .align 1 _Z12kernelAnglesPfS_S_S_S_S_i_param_4,
	.param .u64 .ptr .align 1 _Z12kernelAnglesPfS_S_S_S_S_i_param_5,
	.param .u32 _Z12kernelAnglesPfS_S_S_S_S_i_param_6
)
{
	.reg .pred 	%p<16>;
	.reg .b16 	%rs<18>;
	.reg .b32 	%r<16>;
	.reg .b32 	%f<105>;
	.reg .b64 	%rd<36>;

	ld.param.u64 	%rd9, [_Z12kernelAnglesPfS_S_S_S_S_i_param_0];
	ld.param.u64 	%rd10, [_Z12kernelAnglesPfS_S_S_S_S_i_param_1];
	ld.param.u64 	%rd11, [_Z12kernelAnglesPfS_S_S_S_S_i_param_2];
	ld.param.u64 	%rd6, [_Z12kernelAnglesPfS_S_S_S_S_i_param_3];
	ld.param.u64 	%rd7, [_Z12kernelAnglesPfS_S_S_S_S_i_param_4];
	ld.param.u64 	%rd8, [_Z12kernelAnglesPfS_S_S_S_S_i_param_5];
	ld.param.u32 	%r4, [_Z12kernelAnglesPfS_S_S_S_S_i_param_6];
	cvta.to.global.u64 	%rd1, %rd11;
	cvta.to.global.u64 	%rd2, %rd10;
	cvta.to.global.u64 	%rd3, %rd9;
	mov.u32 	%r1, %ctaid.x;
	mov.u32 	%r2, %ntid.x;
	mov.u32 	%r3, %tid.x;
	mad.lo.s32 	%r5, %r1, %r2, %r3;
	setp.gt.s32 	%p1, %r5, %r4;
	@%p1 bra 	$L__BB1_26;
	cvt.u64.u32 	%rd12, %r3;
	mul.wide.u32 	%rd4, %r1, 10;
	add.s64 	%rd5, %rd4, %rd12;
	cvt.u16.u32 	%rs1, %r3;
	add.s16 	%rs2, %rs1, 1;
	mul.hi.u16 	%rs3, %rs2, 6554;
	mul.lo.s16 	%rs4, %rs3, 10;
	sub.s16 	%rs5, %rs2, %rs4;
	cvt.u64.u16 	%rd13, %rs5;
	add.s64 	%rd14, %rd4, %rd13;
	shl.b64 	%rd15, %rd5, 2;
	add.s64 	%rd16, %rd3, %rd15;
	ld.global.f32 	%f29, [%rd16];
	shl.b64 	%rd17, %rd14, 2;
	add.s64 	%rd18, %rd3, %rd17;
	ld.global.f32 	%f1, [%rd18];
	sub.f32 	%f99, %f29, %f1;
	add.s64 	%rd19, %rd2, %rd15;
	ld.global.f32 	%f30, [%rd19];
	add.s64 	%rd20, %rd2, %rd17;
	ld.global.f32 	%f3, [%rd20];
	sub.f32 	%f100, %f30, %f3;
	add.s64 	%rd21, %rd1, %rd15;
	ld.global.f32 	%f31, [%rd21];
	add.s64 	%rd22, %rd1, %rd17;
	ld.global.f32 	%f5, [%rd22];
	sub.f32 	%f101, %f31, %f5;
	abs.f32 	%f32, %f99;
	setp.leu.f32 	%p2, %f32, 0f40200000;
	@%p2 bra 	$L__BB1_5;
	setp.geu.f32 	%p3, %f99, 0f00000000;
	@%p3 bra 	$L__BB1_4;
	add.f32 	%f99, %f99, 0f40A00000;
	bra.uni 	$L__BB1_5;
$L__BB1_4:
	add.f32 	%f99, %f99, 0fC0A00000;
$L__BB1_5:
	abs.f32 	%f33, %f100;
	setp.leu.f32 	%p4, %f33, 0f40200000;
	@%p4 bra 	$L__BB1_9;
	setp.lt.f32 	%p5, %f100, 0f00000000;
	@%p5 bra 	$L__BB1_8;
	add.f32 	%f100, %f100, 0fC0A00000;
	bra.uni 	$L__BB1_9;
$L__BB1_8:
	add.f32 	%f100, %f100, 0f40A00000;
$L__BB1_9:
	abs.f32 	%f34, %f101;
	setp.leu.f32 	%p6, %f34, 0f40200000;
	@%p6 bra 	$L__BB1_13;
	setp.lt.f32 	%p7, %f101, 0f00000000;
	@%p7 bra 	$L__BB1_12;
	add.f32 	%f101, %f101, 0fC0A00000;
	bra.uni 	$L__BB1_13;
$L__BB1_12:
	add.f32 	%f101, %f101, 0f40A00000;
$L__BB1_13:
	add.s16 	%rs6, %rs1, 2;
	mul.hi.u16 	%rs7, %rs6, 6554;
	mul.lo.s16 	%rs8, %rs7, 10;
	sub.s16 	%rs9, %rs6, %rs8;
	cvt.u64.u16 	%rd23, %rs9;
	add.s64 	%rd24, %rd4, %rd23;
	mul.f32 	%f35, %f100, %f100;
	fma.rn.f32 	%f36, %f99, %f99, %f35;
	fma.rn.f32 	%f16, %f101, %f101, %f36;
	shl.b64 	%rd25, %rd24, 2;
	add.s64 	%rd26, %rd3, %rd25;
	ld.global.f32 	%f37, [%rd26];
	sub.f32 	%f102, %f37, %f1;
	add.s64 	%rd27, %rd2, %rd25;
	ld.global.f32 	%f38, [%rd27];
	sub.f32 	%f103, %f38, %f3;
	add.s64 	%rd28, %rd1, %rd25;
	ld.global.f32 	%f39, [%rd28];
	sub.f32 	%f104, %f39, %f5;
	abs.f32 	%f40, %f102;
	setp.leu.f32 	%p8, %f40, 0f40200000;
	@%p8 bra 	$L__BB1_17;
	setp.geu.f32 	%p9, %f102, 0f00000000;
	@%p9 bra 	$L__BB1_16;
	add.f32 	%f102, %f102, 0f40A00000;
	bra.uni 	$L__BB1_17;
$L__BB1_16:
	add.f32 	%f102, %f102, 0fC0A00000;
$L__BB1_17:
	abs.f32 	%f41, %f103;
	setp.leu.f32 	%p10, %f41, 0f40200000;
	@%p10 bra 	$L__BB1_21;
	setp.lt.f32 	%p11, %f103, 0f00000000;
	@%p11 bra 	$L__BB1_20;
	add.f32 	%f103, %f103, 0fC0A00000;
	bra.uni 	$L__BB1_21;
$L__BB1_20:
	add.f32 	%f103, %f103, 0f40A00000;
$L__BB1_21:
	abs.f32 	%f42, %f104;
	setp.leu.f32 	%p12, %f42, 0f40200000;
	@%p12 bra 	$L__BB1_25;
	setp.lt.f32 	%p13, %f104, 0f00000000;
	@%p13 bra 	$L__BB1_24;
	add.f32 	%f104, %f104, 0fC0A00000;
	bra.uni 	$L__BB1_25;
$L__BB1_24:
	add.f32 	%f104, %f104, 0f40A00000;
$L__BB1_25:
	mul.f32 	%f43, %f103, %f103;
	fma.rn.f32 	%f44, %f102, %f102, %f43;
	fma.rn.f32 	%f45, %f104, %f104, %f44;
	sqrt.rn.f32 	%f46, %f45;
	mul.f32 	%f47, %f100, %f103;
	fma.rn.f32 	%f48, %f99, %f102, %f47;
	fma.rn.f32 	%f49, %f101, %f104, %f48;
	sqrt.rn.f32 	%f50, %f16;
	mul.f32 	%f51, %f50, %f46;
	div.rn.f32 	%f52, %f49, %f51;
	setp.gt.f32 	%p14, %f52, 0f3F800000;
	selp.f32 	%f53, 0f3F800000, %f52, %p14;
	setp.lt.f32 	%p15, %f53, 0fBF800000;
	mul.f32 	%f54, %f53, 0fC0A00000;
	selp.f32 	%f55, 0f40A00000, %f54, %p15;
	div.rn.f32 	%f56, %f55, %f16;
	mov.f32 	%f57, 0fC0A00000;
	div.rn.f32 	%f58, %f57, %f51;
	div.rn.f32 	%f59, %f55, %f45;
	mul.f32 	%f60, %f99, %f56;
	fma.rn.f32 	%f61, %f58, %f102, %f60;
	mul.f32 	%f62, %f100, %f56;
	fma.rn.f32 	%f63, %f58, %f103, %f62;
	mul.f32 	%f64, %f101, %f56;
	fma.rn.f32 	%f65, %f58, %f104, %f64;
	mov.u32 	%r6, s_df;
	mad.lo.s32 	%r7, %r3, 12, %r6;
	st.shared.f32 	[%r7], %f61;
	st.shared.f32 	[%r7+4], %f63;
	st.shared.f32 	[%r7+8], %f65;
	mul.f32 	%f66, %f58, %f99;
	fma.rn.f32 	%f67, %f59, %f102, %f66;
	mul.f32 	%f68, %f58, %f100;
	fma.rn.f32 	%f69, %f59, %f103, %f68;
	mul.f32 	%f70, %f58, %f101;
	fma.rn.f32 	%f71, %f59, %f104, %f70;
	mul.lo.s32 	%r8, %r2, 12;
	add.s32 	%r9, %r7, %r8;
	st.shared.f32 	[%r9], %f67;
	st.shared.f32 	[%r9+4], %f69;
	st.shared.f32 	[%r9+8], %f71;
	bar.sync 	0;
	add.s16 	%rs10, %rs1, 8;
	mul.hi.u16 	%rs11, %rs10, 6554;
	mul.lo.s16 	%rs12, %rs11, 10;
	sub.s16 	%rs13, %rs10, %rs12;
	cvt.u32.u16 	%r10, %rs13;
	add.s16 	%rs14, %rs1, 9;
	mul.hi.u16 	%rs15, %rs14, 6554;
	mul.lo.s16 	%rs16, %rs15, 10;
	sub.s16 	%rs17, %rs14, %rs16;
	ld.shared.f32 	%f72, [%r7];
	add.s32 	%r11, %r2, %r10;
	mad.lo.s32 	%r12, %r11, 12, %r6;
	ld.shared.f32 	%f73, [%r12];
	add.f32 	%f74, %f72, %f73;
	mul.wide.u16 	%r13, %rs17, 12;
	add.s32 	%r14, %r6, %r13;
	ld.shared.f32 	%f75, [%r14];
	add.s32 	%r15, %r14, %r8;
	ld.shared.f32 	%f76, [%r15];
	add.f32 	%f77, %f75, %f76;
	sub.f32 	%f78, %f74, %f77;
	cvta.to.global.u64 	%rd29, %rd6;
	add.s64 	%rd31, %rd29, %rd15;
	ld.global.f32 	%f79, [%rd31];
	add.f32 	%f80, %f79, %f78;
	st.global.f32 	[%rd31], %f80;
	ld.shared.f32 	%f81, [%r7+4];
	ld.shared.f32 	%f82, [%r12+4];
	add.f32 	%f83, %f81, %f82;
	ld.shared.f32 	%f84, [%r14+4];
	ld.shared.f32 	%f85, [%r15+4];
	add.f32 	%f86, %f84, %f85;
	sub.f32 	%f87, %f83, %f86;
	cvta.to.global.u64 	%rd32, %rd7;
	add.s64 	%rd33, %rd32, %rd15;
	ld.global.f32 	%f88, [%rd33];
	add.f32 	%f89, %f88, %f87;
	st.global.f32 	[%rd33], %f89;
	ld.shared.f32 	%f90, [%r7+8];
	ld.shared.f32 	%f91, [%r12+8];
	add.f32 	%f92, %f90, %f91;
	ld.shared.f32 	%f93, [%r14+8];
	ld.shared.f32 	%f94, [%r15+8];
	add.f32 	%f95, %f93, %f94;
	sub.f32 	%f96, %f92, %f95;
	cvta.to.global.u64 	%rd34, %rd8;
	add.s64 	%rd35, %rd34, %rd15;
	ld.global.f32 	%f97, [%rd35];
	add.f32 	%f98, %f97, %f96;
	st.global.f32 	[%rd35], %f98;
$L__BB1_26:
	ret;

}
	// .globl	_Z13kernelDPDpairPfS_S_S_S_S_S_S_S_im
.visible .entry _Z13kernelDPDpairPfS_S_S_S_S_S_S_S_im(
	.param .u64 .ptr .align 1 _Z13kernelDPDpairPfS_S_S_S_S_S_S_S_im_param_0,
	.param .u64 .ptr .align 1 _Z13kernelDPDpairPfS_S_S_S_S_S_S_S_im_param_1,
	.param .u64 .ptr .align 1 _Z13kernelDPDpairPfS_S_S_S_S_S_S_S_im_param_2,
	.param .u64 .ptr .align 1 _Z13kernelDPDpairPfS_S_S_S_S_S_S_S_im_param_3,
	.param .u64 .ptr .align 1 _Z13kernelDPDpairPfS_S_S_S_S_S_S_S_im_param_4,
	.param .u64 .ptr .align 1 _Z13kernelDPDpairPfS_S_S_S_S_S_S_S_im_param_5,
	.param .u64 .ptr .align 1 _Z13kernelDPDpairPfS_S_S_S_S_S_S_S_im_param_6,
	.param .u64 .ptr .align 1 _Z13kernelDPDpairPfS_S_S_S_S_S_S_S_im_param_7,
	.param .u64 .ptr .align 1 _Z13kernelDPDpairPfS_S_S_S_S_S_S_S_im_param_8,
	.param .u32 _Z13kernelDPDpairPfS_S_S_S_S_S_S_S_im_param_9,
	.param .u64 _Z13kernelDPDpairPfS_S_S_S_S_S_S_S_im_param_10
)
{
	.reg .pred 	%p<25>;
	.reg .b32 	%r<80>;
	.reg .b32 	%f<148>;
	.reg .b64 	%rd<42>;
	.reg .b64 	%fd<9>;

	ld.param.u64 	%rd1, [_Z13kernelDPDpairPfS_S_S_S_S_S_S_S_im_param_0];
	ld.param.u64 	%rd2, [_Z13kernelDPDpairPfS_S_S_S_S_S_S_S_im_param_1];
	ld.param.u64 	%rd3, [_Z13kernelDPDpairPfS_S_S_S_S_S_S_S_im_param_2];
	ld.param.u64 	%rd5, [_Z13kernelDPDpairPfS_S_S_S_S_S_S_S_im_param_4];
	ld.param.u64 	%rd7, [_Z13kernelDPDpairPfS_S_S_S_S_S_S_S_im_param_6];
	ld.param.u64 	%rd8, [_Z13kernelDPDpairPfS_S_S_S_S_S_S_S_im_param_7];
	ld.param.u64 	%rd9, [_Z13kernelDPDpairPfS_S_S_S_S_S_S_S_im_param_8];
	ld.param.u32 	%r7, [_Z13kernelDPDpairPfS_S_S_S_S_S_S_S_im_param_9];
	ld.param.u64 	%rd10, [_Z13kernelDPDpairPfS_S_S_S_S_S_S_S_im_param_10];
	mov.u32 	%r1, %ctaid.x;
	mov.u32 	%r79, %ntid.x;
	mov.u32 	%r3, %tid.x;
	mad.lo.s32 	%r8, %r1, %r79, %r3;
	mul.lo.s32 	%r9, %r7, %r7;
	setp.gt.s32 	%p1, %r8, %r9;
	@%p1 bra 	$L__BB2_28;
	cvta.to.global.u64 	%rd11, %rd1;
	cvta.to.global.u64 	%rd12, %rd2;
	cvta.to.global.u64 	%rd13, %rd3;
	mul.wide.u32 	%rd14, %r1, 4;
	add.s64 	%rd15, %rd11, %rd14;
	ld.global.f32 	%f30, [%rd15];
	mul.wide.u32 	%rd16, %r3, 4;
	add.s64 	%rd17, %rd11, %rd16;
	ld.global.f32 	%f31, [%rd17];
	sub.f32 	%f141, %f30, %f31;
	add.s64 	%rd18, %rd12, %rd14;
	ld.global.f32 	%f32, [%rd18];
	add.s64 	%rd19, %rd12, %rd16;
	ld.global.f32 	%f33, [%rd19];
	sub.f32 	%f142, %f32, %f33;
	add.s64 	%rd20, %rd13, %rd14;
	ld.global.f32 	%f34, [%rd20];
	add.s64 	%rd21, %rd13, %rd16;
	ld.global.f32 	%f35, [%rd21];
	sub.f32 	%f143, %f34, %f35;
	abs.f32 	%f36, %f141;
	setp.leu.f32 	%p2, %f36, 0f40200000;
	@%p2 bra 	$L__BB2_5;
	setp.geu.f32 	%p3, %f141, 0f00000000;
	@%p3 bra 	$L__BB2_4;
	add.f32 	%f141, %f141, 0f40A00000;
	bra.uni 	$L__BB2_5;
$L__BB2_4:
	add.f32 	%f141, %f141, 0fC0A00000;
$L__BB2_5:
	abs.f32 	%f37, %f142;
	setp.leu.f32 	%p4, %f37, 0f40200000;
	@%p4 bra 	$L__BB2_9;
	setp.lt.f32 	%p5, %f142, 0f00000000;
	@%p5 bra 	$L__BB2_8;
	add.f32 	%f142, %f142, 0fC0A00000;
	bra.uni 	$L__BB2_9;
$L__BB2_8:
	add.f32 	%f142, %f142, 0f40A00000;
$L__BB2_9:
	abs.f32 	%f38, %f143;
	setp.leu.f32 	%p6, %f38, 0f40200000;
	@%p6 bra 	$L__BB2_13;
	setp.lt.f32 	%p7, %f143, 0f00000000;
	@%p7 bra 	$L__BB2_12;
	add.f32 	%f143, %f143, 0fC0A00000;
	bra.uni 	$L__BB2_13;
$L__BB2_12:
	add.f32 	%f143, %f143, 0f40A00000;
$L__BB2_13:
	mul.f32 	%f40, %f142, %f142;
	fma.rn.f32 	%f41, %f141, %f141, %f40;
	fma.rn.f32 	%f13, %f143, %f143, %f41;
	setp.geu.f32 	%p8, %f13, 0f3FB851EC;
	setp.eq.s32 	%p9, %r1, %r3;
	mov.f32 	%f145, 0f00000000;
	or.pred  	%p10, %p9, %p8;
	mov.f32 	%f146, %f145;
	mov.f32 	%f147, %f145;
	@%p10 bra 	$L__BB2_22;
	ld.param.u64 	%rd41, [_Z13kernelDPDpairPfS_S_S_S_S_S_S_S_im_param_5];
	ld.param.u64 	%rd40, [_Z13kernelDPDpairPfS_S_S_S_S_S_S_S_im_param_3];
	cvta.to.global.u64 	%rd22, %rd41;
	cvta.to.global.u64 	%rd23, %rd5;
	cvta.to.global.u64 	%rd24, %rd40;
	sqrt.rn.f32 	%f14, %f13;
	add.s64 	%rd26, %rd24, %rd14;
	ld.global.f32 	%f43, [%rd26];
	mul.wide.u32 	%rd27, %r3, 4;
	add.s64 	%rd28, %rd24, %rd27;
	ld.global.f32 	%f44, [%rd28];
	sub.f32 	%f45, %f43, %f44;
	add.s64 	%rd29, %rd23, %rd14;
	ld.global.f32 	%f46, [%rd29];
	add.s64 	%rd30, %rd23, %rd27;
	ld.global.f32 	%f47, [%rd30];
	sub.f32 	%f48, %f46, %f47;
	add.s64 	%rd31, %rd22, %rd14;
	ld.global.f32 	%f49, [%rd31];
	add.s64 	%rd32, %rd22, %rd27;
	ld.global.f32 	%f50, [%rd32];
	sub.f32 	%f51, %f49, %f50;
	mul.f32 	%f52, %f48, %f142;
	fma.rn.f32 	%f53, %f45, %f141, %f52;
	fma.rn.f32 	%f15, %f51, %f143, %f53;
	min.u32 	%r10, %r1, %r3;
	max.u32 	%r11, %r1, %r3;
	cvt.u32.u64 	%r12, %rd10;
	shl.b32 	%r13, %r10, 7;
	shr.u32 	%r14, %r11, 6;
	xor.b32  	%r15, %r13, %r14;
	xor.b32  	%r16, %r15, %r12;
	shr.u32 	%r17, %r10, 4;
	shr.u32 	%r18, %r16, 15;
	xor.b32  	%r19, %r18, %r17;
	add.s32 	%r20, %r19, %r11;
	shl.b32 	%r21, %r20, 9;
	shl.b32 	%r22, %r16, 8;
	add.s32 	%r23, %r21, %r22;
	xor.b32  	%r24, %r23, %r10;
	shr.u32 	%r25, %r20, 11;
	shl.b32 	%r26, %r24, 1;
	xor.b32  	%r27, %r26, %r25;
	mul.lo.s32 	%r28, %r27, -1523160243;
	xor.b32  	%r29, %r28, %r16;
	shl.b32 	%r30, %r24, 4;
	shr.u32 	%r31, %r29, 16;
	xor.b32  	%r32, %r31, %r30;
	mad.lo.s32 	%r33, %r32, 1925059961, %r20;
	shr.u32 	%r34, %r29, 5;
	shr.s32 	%r35, %r33, 22;
	xor.b32  	%r36, %r35, %r34;
	mul.lo.s32 	%r37, %r36, 1060677357;
	xor.b32  	%r38, %r37, %r24;
	mad.lo.s32 	%r39, %r38, %r29, %r33;
	shr.u32 	%r40, %r39, 2;
	xor.b32  	%r41, %r40, %r29;
	add.s32 	%r42, %r41, %r38;
	shr.s32 	%r43, %r39, 17;
	xor.b32  	%r44, %r43, %r39;
	shr.s32 	%r45, %r42, 14;
	xor.b32  	%r46, %r45, %r42;
	mul.lo.s32 	%r47, %r46, 2044649123;
	add.s32 	%r48, %r47, %r44;
	shr.s32 	%r49, %r47, 8;
	xor.b32  	%r50, %r48, %r49;
	xor.b32  	%r51, %r50, -572549131;
	mad.lo.s32 	%r52, %r51, %r50, %r47;
	shr.s32 	%r53, %r50, 1;
	add.s32 	%r54, %r53, -1412720905;
	mad.lo.s32 	%r55, %r52, 1273716057, 637592055;
	shr.s32 	%r56, %r54, 31;
	and.b32  	%r57, %r56, -628647203;
	add.s32 	%r58, %r53, %r57;
	shr.s32 	%r59, %r55, 26;
	xor.b32  	%r60, %r59, %r55;
	add.s32 	%r61, %r58, %r60;
	add.s32 	%r62, %r61, 735406146;
	shr.u32 	%r63, %r62, 20;
	xor.b32  	%r64, %r63, %r62;
	mul.lo.s32 	%r65, %r64, 1767372199;
	cvt.rn.f64.u32 	%fd1, %r65;
	div.rn.f64 	%fd2, %fd1, 0d41EFFFFFFFE00000;
	cvt.rn.f32.f64 	%f54, %fd2;
	cvt.f64.f32 	%fd3, %f54;
	fma.rn.f64 	%fd4, %fd3, 0d400BB67AE85390F7, 0dBFFBB67AE83134DF;
	cvt.rn.f32.f64 	%f16, %fd4;
	div.rn.f32 	%f17, %f14, 0f3F99999A;
	mov.f32 	%f144, 0f3F800000;
	sub.f32 	%f18, %f144, %f17;
	abs.f32 	%f19, %f18;
	setp.eq.f32 	%p11, %f18, 0f3F800000;
	@%p11 bra 	$L__BB2_21;
	setp.num.f32 	%p12, %f19, %f19;
	@%p12 bra 	$L__BB2_17;
	mov.f32 	%f111, 0f3E800000;
	add.rn.f32 	%f144, %f18, %f111;
	bra.uni 	$L__BB2_21;
$L__BB2_17:
	setp.neu.f32 	%p13, %f18, 0f00000000;
	setp.neu.f32 	%p14, %f19, 0f7F800000;
	and.pred  	%p15, %p13, %p14;
	@%p15 bra 	$L__BB2_19;
	add.f32 	%f110, %f18, %f18;
	mov.b32 	%r75, %f110;
	and.b32  	%r76, %r75, 2147483647;
	mov.b32 	%f144, %r76;
	bra.uni 	$L__BB2_21;
$L__BB2_19:
	setp.lt.f32 	%p16, %f19, 0f00800000;
	mul.f32 	%f55, %f19, 0f4B800000;
	selp.f32 	%f56, %f55, %f19, %p16;
	mov.b32 	%r66, %f56;
	add.s32 	%r67, %r66, -1060439283;
	and.b32  	%r68, %r67, -8388608;
	sub.s32 	%r69, %r66, %r68;
	mov.b32 	%f57, %r69;
	cvt.rn.f32.s32 	%f58, %r68;
	selp.f32 	%f59, 0fC1C00000, 0f00000000, %p16;
	fma.rn.f32 	%f60, %f58, 0f34000000, %f59;
	add.f32 	%f61, %f57, 0fBF800000;
	add.f32 	%f62, %f57, 0f3F800000;
	rcp.approx.ftz.f32 	%f63, %f62;
	add.f32 	%f64, %f61, %f61;
	mul.f32 	%f65, %f64, %f63;
	mul.f32 	%f66, %f65, %f65;
	neg.f32 	%f67, %f65;
	sub.f32 	%f68, %f61, %f65;
	add.f32 	%f69, %f68, %f68;
	fma.rn.f32 	%f70, %f67, %f61, %f69;
	mul.rn.f32 	%f71, %f63, %f70;
	fma.rn.f32 	%f72, %f66, 0f3A2C32E4, 0f3B52E7DB;
	fma.rn.f32 	%f73, %f72, %f66, 0f3C93BB73;
	fma.rn.f32 	%f74, %f73, %f66, 0f3DF6384F;
	mul.rn.f32 	%f75, %f74, %f66;
	fma.rn.f32 	%f76, %f65, 0f3FB8AA3B, %f60;
	mul.f32 	%f77, %f75, 0f40400000;
	sub.f32 	%f78, %f60, %f76;
	fma.rn.f32 	%f79, %f65, 0f3FB8AA3B, %f78;
	fma.rn.f32 	%f80, %f71, 0f3FB8AA3B, %f79;
	fma.rn.f32 	%f81, %f65, 0f32A55E34, %f80;
	fma.rn.f32 	%f82, %f77, %f71, %f81;
	fma.rn.f32 	%f83, %f75, %f65, %f82;
	add.rn.f32 	%f84, %f76, %f83;
	mov.f32 	%f85, 0f3E800000;
	mul.rn.f32 	%f86, %f84, %f85;
	cvt.rni.f32.f32 	%f87, %f86;
	sub.f32 	%f88, %f86, %f87;
	neg.f32 	%f89, %f86;
	fma.rn.f32 	%f90, %f84, 0f3E800000, %f89;
	neg.f32 	%f91, %f76;
	add.rn.f32 	%f92, %f84, %f91;
	neg.f32 	%f93, %f92;
	add.rn.f32 	%f94, %f83, %f93;
	fma.rn.f32 	%f95, %f94, 0f3E800000, %f90;
	add.f32 	%f96, %f88, %f95;
	setp.gt.f32 	%p17, %f87, 0f00000000;
	selp.b32 	%r70, 0, -2097152000, %p17;
	setp.geu.f32 	%p18, %f18, 0f00000000;
	setp.lt.f32 	%p19, %f86, 0f00000000;
	selp.f32 	%f97, 0f00000000, 0f7F800000, %p19;
	abs.f32 	%f98, %f86;
	setp.gt.f32 	%p20, %f98, 0f43180000;
	cvt.rzi.s32.f32 	%r71, %f87;
	shl.b32 	%r72, %r71, 23;
	sub.s32 	%r73, %r72, %r70;
	mov.b32 	%f99, %r73;
	add.s32 	%r74, %r70, 2130706432;
	mov.b32 	%f100, %r74;
	fma.rn.f32 	%f101, %f96, 0f391FCB8E, 0f3AAF85ED;
	fma.rn.f32 	%f102, %f101, %f96, 0f3C1D9856;
	fma.rn.f32 	%f103, %f102, %f96, 0f3D6357BB;
	fma.rn.f32 	%f104, %f103, %f96, 0f3E75FDEC;
	fma.rn.f32 	%f105, %f104, %f96, 0f3F317218;
	fma.rn.f32 	%f106, %f105, %f96, 0f3F800000;
	mul.f32 	%f107, %f106, %f100;
	mul.f32 	%f108, %f107, %f99;
	selp.f32 	%f144, %f97, %f108, %p20;
	@%p18 bra 	$L__BB2_21;
	mov.f32 	%f144, 0f7FFFFFFF;
$L__BB2_21:
	rcp.rn.f32 	%f112, %f14;
	cvt.f64.f32 	%fd5, %f17;
	mov.f64 	%fd6, 0d3FF0000000000000;
	sub.f64 	%fd7, %fd6, %fd5;
	mul.f64 	%fd8, %fd7, 0d407F400000000000;
	cvt.rn.f32.f64 	%f113, %fd8;
	mul.f32 	%f114, %f144, 0fC0900000;
	mul.f32 	%f115, %f144, %f114;
	mul.f32 	%f116, %f15, %f115;
	fma.rn.f32 	%f117, %f112, %f116, %f113;
	mul.f32 	%f118, %f144, 0f3F72D773;
	mul.f32 	%f119, %f118, %f16;
	fma.rn.f32 	%f120, %f119, 0f41FCFB71, %f117;
	mul.f32 	%f121, %f112, %f120;
	mul.f32 	%f145, %f141, %f121;
	mul.f32 	%f146, %f142, %f121;
	mul.f32 	%f147, %f143, %f121;
$L__BB2_22:
	mov.u32 	%r77, s_df;
	mad.lo.s32 	%r4, %r3, 12, %r77;
	st.shared.f32 	[%r4], %f145;
	st.shared.f32 	[%r4+4], %f146;
	st.shared.f32 	[%r4+8], %f147;
	bar.sync 	0;
	setp.lt.u32 	%p21, %r79, 2;
	@%p21 bra 	$L__BB2_26;
$L__BB2_23:
	shr.u32 	%r6, %r79, 1;
	setp.ge.u32 	%p22, %r3, %r6;
	@%p22 bra 	$L__BB2_25;
	mad.lo.s32 	%r78, %r6, 12, %r4;
	ld.shared.f32 	%f122, [%r78];
	ld.shared.f32 	%f123, [%r4];
	add.f32 	%f124, %f122, %f123;
	st.shared.f32 	[%r4], %f124;
	ld.shared.f32 	%f125, [%r78+4];
	ld.shared.f32 	%f126, [%r4+4];
	add.f32 	%f127, %f125, %f126;
	st.shared.f32 	[%r4+4], %f127;
	ld.shared.f32 	%f128, [%r78+8];
	ld.shared.f32 	%f129, [%r4+8];
	add.f32 	%f130, %f128, %f129;
	st.shared.f32 	[%r4+8], %f130;
$L__BB2_25:
	bar.sync 	0;
	setp.gt.u32 	%p23, %r79, 3;
	mov.u32 	%r79, %r6;
	@%p23 bra 	$L__BB2_23;
$L__BB2_26:
	setp.ne.s32 	%p24, %r3, 0;
	@%p24 bra 	$L__BB2_28;
	.pragma "used_bytes_mask 4095";
	ld.shared.v4.f32 	{%f131, %f132, %f133, %f134}, [s_df];
	cvta.to.global.u64 	%rd33, %rd7;
	add.s64 	%rd35, %rd33, %rd14;
	ld.global.f32 	%f135, [%rd35];
	add.f32 	%f136, %f131, %f135;
	st.global.f32 	[%rd35], %f136;
	cvta.to.global.u64 	%rd36, %rd8;
	add.s64 	%rd37, %rd36, %rd14;
	ld.global.f32 	%f137, [%rd37];
	add.f32 	%f138, %f132, %f137;
	st.global.f32 	[%rd37], %f138;
	cvta.to.global.u64 	%rd38, %rd9;
	add.s64 	%rd39, %rd38, %rd14;
	ld.global.f32 	%f139, [%rd39];
	add.f32 	%f140, %f133, %f139;
	st.global.f32 	[%rd39], %f140;
$L__BB2_28:
	ret;

}
	// .globl	_ZN3cub18CUB_300001_SM_10006detail11EmptyKernelIvEEvv
.visible .entry _ZN3cub18CUB_300001_SM_10006detail11EmptyKernelIvEEvv()
{


	ret;

}
	// .globl	_ZN3cub18CUB_300001_SM_10006detail8for_each13static_kernelINS2_12policy_hub_t12policy_500_tEmN6thrust24THRUST_300001_SM_1000_NS8cuda_cub20__uninitialized_fill7functorINS7_10device_ptrIfEEfEEEEvT0_T1_
.visible .entry _ZN3cub18CUB_300001_SM_10006detail8for_each13static_kernelINS2_12policy_hub_t12policy_500_tEmN6thrust24THRUST_300001_SM_1000_NS8cuda_cub20__uninitialized_fill7functorINS7_10device_ptrIfEEfEEEEvT0_T1_(
	.param .u64 _ZN3cub18CUB_300001_SM_10006detail8for_each13static_kernelINS2_12policy_hub_t12policy_500_tEmN6thrust24THRUST_300001_SM_1000_NS8cuda_cub20__uninitialized_fill7functorINS7_10device_ptrIfEEfEEEEvT0_T1__param_0,
	.param .align 8 .b8 _ZN3cub18CUB_300001_SM_10006detail8for_each13static_kernelINS2_12policy_hub_t12policy_500_tEmN6thrust24THRUST_300001_SM_1000_NS8cuda_cub20__uninitialized_fill7functorINS7_10device_ptrIfEEfEEEEvT0_T1__param_1[16]
)
.maxntid 256
{
	.reg .pred 	%p<4>;
	.reg .b16 	%rs<5>;
	.reg .b32 	%r<10>;
	.reg .b32 	%f<3>;
	.reg .b64 	%rd<16>;

	ld.param.f32 	%f2, [_ZN3cub18CUB_300001_SM_10006detail8for_each13static_kernelINS2_12policy_hub_t12policy_500_tEmN6thrust24THRUST_300001_SM_1000_NS8cuda_cub20__uninitialized_fill7functorINS7_10device_ptrIfEEfEEEEvT0_T1__param_1+8];
	ld.param.u64 	%rd4, [_ZN3cub18CUB_300001_SM_10006detail8for_each13static_kernelINS2_12policy_hub_t12policy_500_tEmN6thrust24THRUST_300001_SM_1000_NS8cuda_cub20__uninitialized_fill7functorINS7_10device_ptrIfEEfEEEEvT0_T1__param_1];
	ld.param.u64 	%rd5, [_ZN3cub18CUB_300001_SM_10006detail8for_each13static_kernelINS2_12policy_hub_t12policy_500_tEmN6thrust24THRUST_300001_SM_1000_NS8cuda_cub20__uninitialized_fill7functorINS7_10device_ptrIfEEfEEEEvT0_T1__param_0];
	mov.u32 	%r7, %ctaid.x;
	mul.wide.u32 	%rd1, %r7, 512;
	sub.s64 	%rd2, %rd5, %rd1;
	setp.lt.u64 	%p1, %rd2, 512;
	@%p1 bra 	$L__BB4_2;
	mov.u32 	%r9, %tid.x;
	cvta.to.global.u64 	%rd11, %rd4;
	cvt.u64.u32 	%rd12, %r9;
	add.s64 	%rd13, %rd1, %rd12;
	shl.b64 	%rd14, %rd13, 2;
	add.s64 	%rd15, %rd11, %rd14;
	st.global.f32 	[%rd15], %f2;
	st.global.f32 	[%rd15+1024], %f2;
	bra.uni 	$L__BB4_6;
$L__BB4_2:
	cvta.to.global.u64 	%rd6, %rd4;
	mov.u32 	%r1, %tid.x;
	cvt.u64.u32 	%rd7, %r1;
	setp.le.u64 	%p2, %rd2, %rd7;
	add.s64 	%rd8, %rd1, %rd7;
	shl.b64 	%rd9, %rd8, 2;
	add.s64 	%rd3, %rd6, %rd9;
	@%p2 bra 	$L__BB4_4;
	st.global.f32 	[%rd3], %f2;
$L__BB4_4:
	add.s32 	%r8, %r1, 256;
	cvt.u64.u32 	%rd10, %r8;
	setp.le.u64 	%p3, %rd2, %rd10;
	@%p3 bra 	$L__BB4_6;
	st.global.f32 	[%rd3+1024], %f2;
$L__BB4_6:
	ret;

}
	// .globl	_ZN3cub18CUB_300001_SM_10006detail8for_each13static_kernelINS2_12policy_hub_t12policy_500_tElN6thrust24THRUST_300001_SM_1000_NS8cuda_cub6__fill7functorINS7_6detail15normal_iteratorINS7_10device_ptrIfEEEEdEEEEvT0_T1_
.visible .entry _ZN3cub18CUB_300001_SM_10006detail8for_each13static_kernelINS2_12policy_hub_t12policy_500_tElN6thrust24THRUST_300001_SM_1000_NS8cuda_cub6__fill7functorINS7_6detail15normal_iteratorINS7_10device_ptrIfEEEEdEEEEvT0_T1_(
	.param .u64 _ZN3cub18CUB_300001_SM_10006detail8for_each13static_kernelINS2_12policy_hub_t12policy_500_tElN6thrust24THRUST_300001_SM_1000_NS8cuda_cub6__fill7functorINS7_6detail15normal_iteratorINS7_10device_ptrIfEEEEdEEEEvT0_T1__param_0,
	.param .align 8 .b8 _ZN3cub18CUB_300001_SM_10006detail8for_each13static_kernelINS2_12policy_hub_t12policy_500_tElN6thrust24THRUST_300001_SM_1000_NS8cuda_cub6__fill7functorINS7_6detail15normal_iteratorINS7_10device_ptrIfEEEEdEEEEvT0_T1__param_1[16]
)
.maxntid 256
{
	.reg .pred 	%p<4>;
	.reg .b32 	%r<5>;
	.reg .b32 	%f<3>;
	.reg .b64 	%rd<17>;
	.reg .b64 	%fd<2>;

	ld.param.f64 	%fd1, [_ZN3cub18CUB_300001_SM_10006detail8for_each13static_kernelINS2_12policy_hub_t12policy_500_tElN6thrust24THRUST_300001_SM_1000_NS8cuda_cub6__fill7functorINS7_6detail15normal_iteratorINS7_10device_ptrIfEEEEdEEEEvT0_T1__param_1+8];
	ld.param.u64 	%rd5, [_ZN3cub18CUB_300001_SM_10006detail8for_each13static_kernelINS2_12policy_hub_t12policy_500_tElN6thrust24THRUST_300001_SM_1000_NS8cuda_cub6__fill7functorINS7_6detail15normal_iteratorINS7_10device_ptrIfEEEEdEEEEvT0_T1__param_1];
	ld.param.u64 	%rd6, [_ZN3cub18CUB_300001_SM_10006detail8for_each13static_kernelINS2_12policy_hub_t12policy_500_tElN6thrust24THRUST_300001_SM_1000_NS8cuda_cub6__fill7functorINS7_6detail15normal_iteratorINS7_10device_ptrIfEEEEdEEEEvT0_T1__param_0];
	mov.u32 	%r2, %ctaid.x;
	mul.wide.u32 	%rd1, %r2, 512;
	sub.s64 	%rd2, %rd6, %rd1;
	setp.lt.s64 	%p1, %rd2, 512;
	@%p1 bra 	$L__BB5_2;
	cvt.rn.f32.f64 	%f2, %fd1;
	mov.u32 	%r4, %tid.x;
	cvta.to.global.u64 	%rd12, %rd5;
	cvt.u64.u32 	%rd13, %r4;
	add.s64 	%rd14, %rd1, %rd13;
	shl.b64 	%rd15, %rd14, 2;
	add.s64 	%rd16, %rd12, %rd15;
	st.global.f32 	[%rd16], %f2;
	st.global.f32 	[%rd16+1024], %f2;
	bra.uni 	$L__BB5_6;
$L__BB5_2:
	cvta.to.global.u64 	%rd7, %rd5;
	mov.u32 	%r1, %tid.x;
	cvt.s64.s32 	%rd3, %rd2;
	cvt.rn.f32.f64 	%f1, %fd1;
	cvt.u64.u32 	%rd8, %r1;
	setp.le.s64 	%p2, %rd3, %rd8;
	add.s64 	%rd9, %rd1, %rd8;
	shl.b64 	%rd10, %rd9, 2;
	add.s64 	%rd4, %rd7, %rd10;
	@%p2 bra 	$L__BB5_4;
	st.global.f32 	[%rd4], %f1;
$L__BB5_4:
	add.s32 	%r3, %r1, 256;
	cvt.u64.u32 	%rd11, %r3;
	setp.le.s64 	%p3, %rd3, %rd11;
	@%p3 bra 	$L__BB5_6;
	st.global.f32 	[%rd4+1024], %f1;
$L__BB5_6:
	ret;

}


// ===== COMPILED SASS (sm_100) =====

	.target	sm_100

	.elftype	@"ET_EXEC"


//--------------------- .note.nv.tkinfo           --------------------------
	.section	.note.nv.tkinfo,"",@"SHT_NOTE"
	.sectionflags	@"SHF_NOTE_NV_TKINFO"
	.tkinfo
        /*0018*/ 	.word	0x00000002
        /*0030*/ 	.string	""
        /*0030*/ 	.string	"ptxas"
        /*0030*/ 	.string	"Cuda compilation tools, release 13.0, V13.0.88"
        /*0030*/ 	.string	"Build cuda_13.0.r13.0/compiler.36424714_0"
        /*0030*/ 	.string	"-arch sm_100 -m 64 "



//--------------------- .note.nv.cuinfo           --------------------------
	.section	.note.nv.cuinfo,"",@"SHT_NOTE"
	.sectionflags	@"SHF_NOTE_NV_CUINFO"
        /*0018*/ 	.short	0x0002
        /*001a*/ 	.short	0x0064
        /*001c*/ 	.short	0x0082
	.zero		2


//--------------------- .nv.info                  --------------------------
	.section	.nv.info,"",@"SHT_CUDA_INFO"
	.align	4


	//----- nvinfo : EIATTR_REGCOUNT
	.align		4
        /*0000*/ 	.byte	0x04, 0x2f
        /*0002*/ 	.short	(.L_44 - .L_43)
	.align		4
.L_43:
        /*0004*/ 	.word	index@(_Z11kernelBondsPfS_S_S_S_S_i)
        /*0008*/ 	.word	0x00000016


	//----- nvinfo : EIATTR_FRAME_SIZE
	.align		4
.L_44:
        /*000c*/ 	.byte	0x04, 0x11
        /*000e*/ 	.short	(.L_46 - .L_45)
	.align		4
.L_45:
        /*0010*/ 	.word	index@($__internal_8_$__cuda_sm3x_div_rn_noftz_f32_slowpath)
        /*0014*/ 	.word	0x00000000


	//----- nvinfo : EIATTR_FRAME_SIZE
	.align		4
.L_46:
        /*0018*/ 	.byte	0x04, 0x11
        /*001a*/ 	.short	(.L_48 - .L_47)
	.align		4
.L_47:
        /*001c*/ 	.word	index@($__internal_7_$__cuda_sm20_sqrt_rn_f32_slowpath)
        /*0020*/ 	.word	0x00000000


	//----- nvinfo : EIATTR_FRAME_SIZE
	.align		4
.L_48:
        /*0024*/ 	.byte	0x04, 0x11
        /*0026*/ 	.short	(.L_50 - .L_49)
	.align		4
.L_49:
        /*0028*/ 	.word	index@($__internal_6_$__cuda_sm20_dblrcp_rn_slowpath_v3)
        /*002c*/ 	.word	0x00000000


	//----- nvinfo : EIATTR_FRAME_SIZE
	.align		4
.L_50:
        /*0030*/ 	.byte	0x04, 0x11
        /*0032*/ 	.short	(.L_52 - .L_51)
	.align		4
.L_51:
        /*0034*/ 	.word	index@(_Z11kernelBondsPfS_S_S_S_S_i)
        /*0038*/ 	.word	0x00000000


	//----- nvinfo : EIATTR_REGCOUNT
	.align		4
.L_52:
        /*003c*/ 	.byte	0x04, 0x2f
        /*003e*/ 	.short	(.L_54 - .L_53)
	.align		4
.L_53:
        /*0040*/ 	.word	index@(_Z12kernelAnglesPfS_S_S_S_S_i)
        /*0044*/ 	.word	0x0000001e


	//----- nvinfo : EIATTR_FRAME_SIZE
	.align		4
.L_54:
        /*0048*/ 	.byte	0x04, 0x11
        /*004a*/ 	.short	(.L_56 - .L_55)
	.align		4
.L_55:
        /*004c*/ 	.word	index@($__internal_5_$__cuda_sm3x_div_rn_noftz_f32_slowpath)
        /*0050*/ 	.word	0x00000000


	//----- nvinfo : EIATTR_FRAME_SIZE
	.align		4
.L_56:
        /*0054*/ 	.byte	0x04, 0x11
        /*0056*/ 	.short	(.L_58 - .L_57)
	.align		4
.L_57:
        /*0058*/ 	.word	index@($__internal_4_$__cuda_sm20_sqrt_rn_f32_slowpath)
        /*005c*/ 	.word	0x00000000


	//----- nvinfo : EIATTR_FRAME_SIZE
	.align		4
.L_58:
        /*0060*/ 	.byte	0x04, 0x11
        /*0062*/ 	.short	(.L_60 - .L_59)
	.align		4
.L_59:
        /*0064*/ 	.word	index@(_Z12kernelAnglesPfS_S_S_S_S_i)
        /*0068*/ 	.word	0x00000000


	//----- nvinfo : EIATTR_REGCOUNT
	.align		4
.L_60:
        /*006c*/ 	.byte	0x04, 0x2f
        /*006e*/ 	.short	(.L_62 - .L_61)
	.align		4
.L_61:
        /*0070*/ 	.word	index@(_Z13kernelDPDpairPfS_S_S_S_S_S_S_S_im)
        /*0074*/ 	.word	0x0000001e


	//----- nvinfo : EIATTR_FRAME_SIZE
	.align		4
.L_62:
        /*0078*/ 	.byte	0x04, 0x11
        /*007a*/ 	.short	(.L_64 - .L_63)
	.align		4
.L_63:
        /*007c*/ 	.word	index@($__internal_3_$__cuda_sm3x_div_rn_noftz_f32_slowpath)
        /*0080*/ 	.word	0x00000000


	//----- nvinfo : EIATTR_FRAME_SIZE
	.align		4
.L_64:
        /*0084*/ 	.byte	0x04, 0x11
        /*0086*/ 	.short	(.L_66 - .L_65)
	.align		4
.L_65:
        /*0088*/ 	.word	index@($__internal_2_$__cuda_sm20_sqrt_rn_f32_slowpath)
        /*008c*/ 	.word	0x00000000


	//----- nvinfo : EIATTR_FRAME_SIZE
	.align		4
.L_66:
        /*0090*/ 	.byte	0x04, 0x11
        /*0092*/ 	.short	(.L_68 - .L_67)
	.align		4
.L_67:
        /*0094*/ 	.word	index@($__internal_1_$__cuda_sm20_rcp_rn_f32_slowpath)
        /*0098*/ 	.word	0x00000000


	//----- nvinfo : EIATTR_FRAME_SIZE
	.align		4
.L_68:
        /*009c*/ 	.byte	0x04, 0x11
        /*009e*/ 	.short	(.L_70 - .L_69)
	.align		4
.L_69:
        /*00a0*/ 	.word	index@($__internal_0_$__cuda_sm20_div_rn_f64_full)
        /*00a4*/ 	.word	0x00000000


	//----- nvinfo : EIATTR_FRAME_SIZE
	.align		4
.L_70:
        /*00a8*/ 	.byte	0x04, 0x11
        /*00aa*/ 	.short	(.L_72 - .L_71)
	.align		4
.L_71:
        /*00ac*/ 	.word	index@(_Z13kernelDPDpairPfS_S_S_S_S_S_S_S_im)
        /*00b0*/ 	.word	0x00000000


	//----- nvinfo : EIATTR_REGCOUNT
	.align		4
.L_72:
        /*00b4*/ 	.byte	0x04, 0x2f
        /*00b6*/ 	.short	(.L_74 - .L_73)
	.align		4
.L_73:
        /*00b8*/ 	.word	index@(_ZN3cub18CUB_300001_SM_10006detail11EmptyKernelIvEEvv)
        /*00bc*/ 	.word	0x00000004


	//----- nvinfo : EIATTR_FRAME_SIZE
	.align		4
.L_74:
        /*00c0*/ 	.byte	0x04, 0x11
        /*00c2*/ 	.short	(.L_76 - .L_75)
	.align		4
.L_75:
        /*00c4*/ 	.word	index@(_ZN3cub18CUB_300001_SM_10006detail11EmptyKernelIvEEvv)
        /*00c8*/ 	.word	0x00000000


	//----- nvinfo : EIATTR_REGCOUNT
	.align		4
.L_76:
        /*00cc*/ 	.byte	0x04, 0x2f
        /*00ce*/ 	.short	(.L_78 - .L_77)
	.align		4
.L_77:
        /*00d0*/ 	.word	index@(_ZN3cub18CUB_300001_SM_10006detail8for_each13static_kernelINS2_12policy_hub_t12policy_500_tEmN6thrust24THRUST_300001_SM_1000_NS8cuda_cub20__uninitialized_fill7functorINS7_10device_ptrIfEEfEEEEvT0_T1_)
        /*00d4*/ 	.word	0x00000008


	//----- nvinfo : EIATTR_FRAME_SIZE
	.align		4
.L_78:
        /*00d8*/ 	.byte	0x04, 0x11
        /*00da*/ 	.short	(.L_80 - .L_79)
	.align		4
.L_79:
        /*00dc*/ 	.word	index@(_ZN3cub18CUB_300001_SM_10006detail8for_each13static_kernelINS2_12policy_hub_t12policy_500_tEmN6thrust24THRUST_300001_SM_1000_NS8cuda_cub20__uninitialized_fill7functorINS7_10device_ptrIfEEfEEEEvT0_T1_)
        /*00e0*/ 	.word	0x00000000


	//----- nvinfo : EIATTR_REGCOUNT
	.align		4
.L_80:
        /*00e4*/ 	.byte	0x04, 0x2f
        /*00e6*/ 	.short	(.L_82 - .L_81)
	.align		4
.L_81:
        /*00e8*/ 	.word	index@(_ZN3cub18CUB_300001_SM_10006detail8for_each13static_kernelINS2_12policy_hub_t12policy_500_tElN6thrust24THRUST_300001_SM_1000_NS8cuda_cub6__fill7functorINS7_6detail15normal_iteratorINS7_10device_ptrIfEEEEdEEEEvT0_T1_)
        /*00ec*/ 	.word	0x00000008


	//----- nvinfo : EIATTR_FRAME_SIZE
	.align		4
.L_82:
        /*00f0*/ 	.byte	0x04, 0x11
        /*00f2*/ 	.short	(.L_84 - .L_83)
	.align		4
.L_83:
        /*00f4*/ 	.word	index@(_ZN3cub18CUB_300001_SM_10006detail8for_each13static_kernelINS2_12policy_hub_t12policy_500_tElN6thrust24THRUST_300001_SM_1000_NS8cuda_cub6__fill7functorINS7_6detail15normal_iteratorINS7_10device_ptrIfEEEEdEEEEvT0_T1_)
        /*00f8*/ 	.word	0x00000000


	//----- nvinfo : EIATTR_MIN_STACK_SIZE
	.align		4
.L_84:
        /*00fc*/ 	.byte	0x04, 0x12
        /*00fe*/ 	.short	(.L_86 - .L_85)
	.align		4
.L_85:
        /*0100*/ 	.word	index@(_ZN3cub18CUB_300001_SM_10006detail8for_each13static_kernelINS2_12policy_hub_t12policy_500_tElN6thrust24THRUST_300001_SM_1000_NS8cuda_cub6__fill7functorINS7_6detail15normal_iteratorINS7_10device_ptrIfEEEEdEEEEvT0_T1_)
        /*0104*/ 	.word	0x00000000


	//----- nvinfo : EIATTR_MIN_STACK_SIZE
	.align		4
.L_86:
        /*0108*/ 	.byte	0x04, 0x12
        /*010a*/ 	.short	(.L_88 - .L_87)
	.align		4
.L_87:
        /*010c*/ 	.word	index@(_ZN3cub18CUB_300001_SM_10006detail8for_each13static_kernelINS2_12policy_hub_t12policy_500_tEmN6thrust24THRUST_300001_SM_1000_NS8cuda_cub20__uninitialized_fill7functorINS7_10device_ptrIfEEfEEEEvT0_T1_)
        /*0110*/ 	.word	0x00000000


	//----- nvinfo : EIATTR_MIN_STACK_SIZE
	.align		4
.L_88:
        /*0114*/ 	.byte	0x04, 0x12
        /*0116*/ 	.short	(.L_90 - .L_89)
	.align		4
.L_89:
        /*0118*/ 	.word	index@(_ZN3cub18CUB_300001_SM_10006detail11EmptyKernelIvEEvv)
        /*011c*/ 	.word	0x00000000


	//----- nvinfo : EIATTR_MIN_STACK_SIZE
	.align		4
.L_90:
        /*0120*/ 	.byte	0x04, 0x12
        /*0122*/ 	.short	(.L_92 - .L_91)
	.align		4
.L_91:
        /*0124*/ 	.word	index@(_Z13kernelDPDpairPfS_S_S_S_S_S_S_S_im)
        /*0128*/ 	.word	0x00000000


	//----- nvinfo : EIATTR_MIN_STACK_SIZE
	.align		4
.L_92:
        /*012c*/ 	.byte	0x04, 0x12
        /*012e*/ 	.short	(.L_94 - .L_93)
	.align		4
.L_93:
        /*0130*/ 	.word	index@(_Z12kernelAnglesPfS_S_S_S_S_i)
        /*0134*/ 	.word	0x00000000


	//----- nvinfo : EIATTR_MIN_STACK_SIZE
	.align		4
.L_94:
        /*0138*/ 	.byte	0x04, 0x12
        /*013a*/ 	.short	(.L_96 - .L_95)
	.align		4
.L_95:
        /*013c*/ 	.word	index@(_Z11kernelBondsPfS_S_S_S_S_i)
        /*0140*/ 	.word	0x00000000
.L_96:


//--------------------- .nv.compat                --------------------------
	.section	.nv.compat,"",@"SHT_CUDA_COMPAT_INFO"
	.align	4
        /*0000*/ 	.byte	0x02, 0x09, 0x00, 0x00, 0x02, 0x02, 0x01, 0x00, 0x02, 0x05, 0x05, 0x00, 0x03, 0x07, 0x01, 0x01
        /*0010*/ 	.byte	0x02, 0x03, 0x00, 0x00, 0x02, 0x06, 0x01, 0x00, 0x04, 0x0b, 0x08, 0x00, 0x01, 0x00, 0x00, 0x00
        /*0020*/ 	.byte	0x00, 0x00, 0x00, 0x00


//--------------------- .nv.info._ZN3cub18CUB_300001_SM_10006detail8for_each13static_kernelINS2_12policy_hub_t12policy_500_tElN6thrust24THRUST_300001_SM_1000_NS8cuda_cub6__fill7functorINS7_6detail15normal_iteratorINS7_10device_ptrIfEEEEdEEEEvT0_T1_ --------------------------
	.section	.nv.info._ZN3cub18CUB_300001_SM_10006detail8for_each13static_kernelINS2_12policy_hub_t12policy_500_tElN6thrust24THRUST_300001_SM_1000_NS8cuda_cub6__fill7functorINS7_6detail15normal_iteratorINS7_10device_ptrIfEEEEdEEEEvT0_T1_,"",@"SHT_CUDA_INFO"
	.sectionflags	@""
	.align	4


	//----- nvinfo : EIATTR_CUDA_API_VERSION
	.align		4
        /*0000*/ 	.byte	0x04, 0x37
        /*0002*/ 	.short	(.L_98 - .L_97)
.L_97:
        /*0004*/ 	.word	0x00000082


	//----- nvinfo : EIATTR_KPARAM_INFO
	.align		4
.L_98:
        /*0008*/ 	.byte	0x04, 0x17
        /*000a*/ 	.short	(.L_100 - .L_99)
.L_99:
        /*000c*/ 	.word	0x00000000
        /*0010*/ 	.short	0x0001
        /*0012*/ 	.short	0x0008
        /*0014*/ 	.byte	0x00, 0xf0, 0x41, 0x00


	//----- nvinfo : EIATTR_KPARAM_INFO
	.align		4
.L_100:
        /*0018*/ 	.byte	0x04, 0x17
        /*001a*/ 	.short	(.L_102 - .L_101)
.L_101:
        /*001c*/ 	.word	0x00000000
        /*0020*/ 	.short	0x0000
        /*0022*/ 	.short	0x0000
        /*0024*/ 	.byte	0x00, 0xf0, 0x21, 0x00


	//----- nvinfo : EIATTR_SPARSE_MMA_MASK
	.align		4
.L_102:
        /*0028*/ 	.byte	0x03, 0x50
        /*002a*/ 	.short	0x0000


	//----- nvinfo : EIATTR_MAXREG_COUNT
	.align		4
        /*002c*/ 	.byte	0x03, 0x1b
        /*002e*/ 	.short	0x00ff


	//----- nvinfo : EIATTR_MERCURY_ISA_VERSION
	.align		4
        /*0030*/ 	.byte	0x03, 0x5f
        /*0032*/ 	.short	0x0101


	//----- nvinfo : EIATTR_VRC_CTA_INIT_COUNT
	.align		4
        /*0034*/ 	.byte	0x02, 0x4a
	.zero		1
	.zero		1


	//----- nvinfo : EIATTR_EXIT_INSTR_OFFSETS
	.align		4
        /*0038*/ 	.byte	0x04, 0x1c
        /*003a*/ 	.short	(.L_104 - .L_103)


	//   ....[0]....
.L_103:
        /*003c*/ 	.word	0x00000140


	//   ....[1]....
        /*0040*/ 	.word	0x00000260


	//   ....[2]....
        /*0044*/ 	.word	0x00000280


	//----- nvinfo : EIATTR_MAX_THREADS
	.align		4
.L_104:
        /*0048*/ 	.byte	0x04, 0x05
        /*004a*/ 	.short	(.L_106 - .L_105)
.L_105:
        /*004c*/ 	.word	0x00000100
        /*0050*/ 	.word	0x00000001
        /*0054*/ 	.word	0x00000001


	//----- nvinfo : EIATTR_CBANK_PARAM_SIZE
	.align		4
.L_106:
        /*0058*/ 	.byte	0x03, 0x19
        /*005a*/ 	.short	0x0018


	//----- nvinfo : EIATTR_PARAM_CBANK
	.align		4
        /*005c*/ 	.byte	0x04, 0x0a
        /*005e*/ 	.short	(.L_108 - .L_107)
	.align		4
.L_107:
        /*0060*/ 	.word	index@(.nv.constant0._ZN3cub18CUB_300001_SM_10006detail8for_each13static_kernelINS2_12policy_hub_t12policy_500_tElN6thrust24THRUST_300001_SM_1000_NS8cuda_cub6__fill7functorINS7_6detail15normal_iteratorINS7_10device_ptrIfEEEEdEEEEvT0_T1_)
        /*0064*/ 	.short	0x0380
        /*0066*/ 	.short	0x0018


	//----- nvinfo : EIATTR_SW_WAR
	.align		4
.L_108:
        /*0068*/ 	.byte	0x04, 0x36
        /*006a*/ 	.short	(.L_110 - .L_109)
.L_109:
        /*006c*/ 	.word	0x00000008
.L_110:


//--------------------- .nv.info._ZN3cub18CUB_300001_SM_10006detail8for_each13static_kernelINS2_12policy_hub_t12policy_500_tEmN6thrust24THRUST_300001_SM_1000_NS8cuda_cub20__uninitialized_fill7functorINS7_10device_ptrIfEEfEEEEvT0_T1_ --------------------------
	.section	.nv.info._ZN3cub18CUB_300001_SM_10006detail8for_each13static_kernelINS2_12policy_hub_t12policy_500_tEmN6thrust24THRUST_300001_SM_1000_NS8cuda_cub20__uninitialized_fill7functorINS7_10device_ptrIfEEfEEEEvT0_T1_,"",@"SHT_CUDA_INFO"
	.sectionflags	@""
	.align	4


	//----- nvinfo : EIATTR_CUDA_API_VERSION
	.align		4
        /*0000*/ 	.byte	0x04, 0x37
        /*0002*/ 	.short	(.L_112 - .L_111)
.L_111:
        /*0004*/ 	.word	0x00000082


	//----- nvinfo : EIATTR_KPARAM_INFO
	.align		4
.L_112:
        /*0008*/ 	.byte	0x04, 0x17
        /*000a*/ 	.short	(.L_114 - .L_113)
.L_113:
        /*000c*/ 	.word	0x00000000
        /*0010*/ 	.short	0x0001
        /*0012*/ 	.short	0x0008
        /*0014*/ 	.byte	0x00, 0xf0, 0x41, 0x00


	//----- nvinfo : EIATTR_KPARAM_INFO
	.align		4
.L_114:
        /*0018*/ 	.byte	0x04, 0x17
        /*001a*/ 	.short	(.L_116 - .L_115)
.L_115:
        /*001c*/ 	.word	0x00000000
        /*0020*/ 	.short	0x0000
        /*0022*/ 	.short	0x0000
        /*0024*/ 	.byte	0x00, 0xf0, 0x21, 0x00


	//----- nvinfo : EIATTR_SPARSE_MMA_MASK
	.align		4
.L_116:
        /*0028*/ 	.byte	0x03, 0x50
        /*002a*/ 	.short	0x0000


	//----- nvinfo : EIATTR_MAXREG_COUNT
	.align		4
        /*002c*/ 	.byte	0x03, 0x1b
        /*002e*/ 	.short	0x00ff


	//----- nvinfo : EIATTR_MERCURY_ISA_VERSION
	.align		4
        /*0030*/ 	.byte	0x03, 0x5f
        /*0032*/ 	.short	0x0101


	//----- nvinfo : EIATTR_VRC_CTA_INIT_COUNT
	.align		4
        /*0034*/ 	.byte	0x02, 0x4a
	.zero		1
	.zero		1


	//----- nvinfo : EIATTR_EXIT_INSTR_OFFSETS
	.align		4
        /*0038*/ 	.byte	0x04, 0x1c
        /*003a*/ 	.short	(.L_118 - .L_117)


	//   ....[0]....
.L_117:
        /*003c*/ 	.word	0x00000130


	//   ....[1]....
        /*0040*/ 	.word	0x00000230


	//   ....[2]....
        /*0044*/ 	.word	0x00000260


	//----- nvinfo : EIATTR_MAX_THREADS
	.align		4
.L_118:
        /*0048*/ 	.byte	0x04, 0x05
        /*004a*/ 	.short	(.L_120 - .L_119)
.L_119:
        /*004c*/ 	.word	0x00000100
        /*0050*/ 	.word	0x00000001
        /*0054*/ 	.word	0x00000001


	//----- nvinfo : EIATTR_CBANK_PARAM_SIZE
	.align		4
.L_120:
        /*0058*/ 	.byte	0x03, 0x19
        /*005a*/ 	.short	0x0018


	//----- nvinfo : EIATTR_PARAM_CBANK
	.align		4
        /*005c*/ 	.byte	0x04, 0x0a
        /*005e*/ 	.short	(.L_122 - .L_121)
	.align		4
.L_121:
        /*0060*/ 	.word	index@(.nv.constant0._ZN3cub18CUB_300001_SM_10006detail8for_each13static_kernelINS2_12policy_hub_t12policy_500_tEmN6thrust24THRUST_300001_SM_1000_NS8cuda_cub20__uninitialized_fill7functorINS7_10device_ptrIfEEfEEEEvT0_T1_)
        /*0064*/ 	.short	0x0380
        /*0066*/ 	.short	0x0018


	//----- nvinfo : EIATTR_SW_WAR
	.align		4
.L_122:
        /*0068*/ 	.byte	0x04, 0x36
        /*006a*/ 	.short	(.L_124 - .L_123)
.L_123:
        /*006c*/ 	.word	0x00000008
.L_124:


//--------------------- .nv.info._ZN3cub18CUB_300001_SM_10006detail11EmptyKernelIvEEvv --------------------------
	.section	.nv.info._ZN3cub18CUB_300001_SM_10006detail11EmptyKernelIvEEvv,"",@"SHT_CUDA_INFO"
	.sectionflags	@""
	.align	4


	//----- nvinfo : EIATTR_CUDA_API_VERSION
	.align		4
        /*0000*/ 	.byte	0x04, 0x37
        /*0002*/ 	.short	(.L_126 - .L_125)
.L_125:
        /*0004*/ 	.word	0x00000082


	//----- nvinfo : EIATTR_SPARSE_MMA_MASK
	.align		4
.L_126:
        /*0008*/ 	.byte	0x03, 0x50
        /*000a*/ 	.short	0x0000


	//----- nvinfo : EIATTR_MAXREG_COUNT
	.align		4
        /*000c*/ 	.byte	0x03, 0x1b
        /*000e*/ 	.short	0x00ff


	//----- nvinfo : EIATTR_MERCURY_ISA_VERSION
	.align		4
        /*0010*/ 	.byte	0x03, 0x5f
        /*0012*/ 	.short	0x0101


	//----- nvinfo : EIATTR_VRC_CTA_INIT_COUNT
	.align		4
        /*0014*/ 	.byte	0x02, 0x4a
	.zero		1
	.zero		1


	//----- nvinfo : EIATTR_EXIT_INSTR_OFFSETS
	.align		4
        /*0018*/ 	.byte	0x04, 0x1c
        /*001a*/ 	.short	(.L_128 - .L_127)


	//   ....[0]....
.L_127:
        /*001c*/ 	.word	0x00000010


	//----- nvinfo : EIATTR_SW_WAR
	.align		4
.L_128:
        /*0020*/ 	.byte	0x04, 0x36
        /*0022*/ 	.short	(.L_130 - .L_129)
.L_129:
        /*0024*/ 	.word	0x00000008
.L_130:


//--------------------- .nv.info._Z13kernelDPDpairPfS_S_S_S_S_S_S_S_im --------------------------
	.section	.nv.info._Z13kernelDPDpairPfS_S_S_S_S_S_S_S_im,"",@"SHT_CUDA_INFO"
	.sectionflags	@""
	.align	4


	//----- nvinfo : EIATTR_CUDA_API_VERSION
	.align		4
        /*0000*/ 	.byte	0x04, 0x37
        /*0002*/ 	.short	(.L_132 - .L_131)
.L_131:
        /*0004*/ 	.word	0x00000082


	//----- nvinfo : EIATTR_KPARAM_INFO
	.align		4
.L_132:
        /*0008*/ 	.byte	0x04, 0x17
        /*000a*/ 	.short	(.L_134 - .L_133)
.L_133:
        /*000c*/ 	.word	0x00000000
        /*0010*/ 	.short	0x000a
        /*0012*/ 	.short	0x0050
        /*0014*/ 	.byte	0x00, 0xf0, 0x21, 0x00


	//----- nvinfo : EIATTR_KPARAM_INFO
	.align		4
.L_134:
        /*0018*/ 	.byte	0x04, 0x17
        /*001a*/ 	.short	(.L_136 - .L_135)
.L_135:
        /*001c*/ 	.word	0x00000000
        /*0020*/ 	.short	0x0009
        /*0022*/ 	.short	0x0048
        /*0024*/ 	.byte	0x00, 0xf0, 0x11, 0x00


	//----- nvinfo : EIATTR_KPARAM_INFO
	.align		4
.L_136:
        /*0028*/ 	.byte	0x04, 0x17
        /*002a*/ 	.short	(.L_138 - .L_137)
.L_137:
        /*002c*/ 	.word	0x00000000
        /*0030*/ 	.short	0x0008
        /*0032*/ 	.short	0x0040
        /*0034*/ 	.byte	0x00, 0xf5, 0x21, 0x00


	//----- nvinfo : EIATTR_KPARAM_INFO
	.align		4
.L_138:
        /*0038*/ 	.byte	0x04, 0x17
        /*003a*/ 	.short	(.L_140 - .L_139)
.L_139:
        /*003c*/ 	.word	0x00000000
        /*0040*/ 	.short	0x0007
        /*0042*/ 	.short	0x0038
        /*0044*/ 	.byte	0x00, 0xf5, 0x21, 0x00


	//----- nvinfo : EIATTR_KPARAM_INFO
	.align		4
.L_140:
        /*0048*/ 	.byte	0x04, 0x17
        /*004a*/ 	.short	(.L_142 - .L_141)
.L_141:
        /*004c*/ 	.word	0x00000000
        /*0050*/ 	.short	0x0006
        /*0052*/ 	.short	0x0030
        /*0054*/ 	.byte	0x00, 0xf5, 0x21, 0x00


	//----- nvinfo : EIATTR_KPARAM_INFO
	.align		4
.L_142:
        /*0058*/ 	.byte	0x04, 0x17
        /*005a*/ 	.short	(.L_144 - .L_143)
.L_143:
        /*005c*/ 	.word	0x00000000
        /*0060*/ 	.short	0x0005
        /*0062*/ 	.short	0x0028
        /*0064*/ 	.byte	0x00, 0xf5, 0x21, 0x00


	//----- nvinfo : EIATTR_KPARAM_INFO
	.align		4
.L_144:
        /*0068*/ 	.byte	0x04, 0x17
        /*006a*/ 	.short	(.L_146 - .L_145)
.L_145:
        /*006c*/ 	.word	0x00000000
        /*0070*/ 	.short	0x0004
        /*0072*/ 	.short	0x0020
        /*0074*/ 	.byte	0x00, 0xf5, 0x21, 0x00


	//----- nvinfo : EIATTR_KPARAM_INFO
	.align		4
.L_146:
        /*0078*/ 	.byte	0x04, 0x17
        /*007a*/ 	.short	(.L_148 - .L_147)
.L_147:
        /*007c*/ 	.word	0x00000000
        /*0080*/ 	.short	0x0003
        /*0082*/ 	.short	0x0018
        /*0084*/ 	.byte	0x00, 0xf5, 0x21, 0x00


	//----- nvinfo : EIATTR_KPARAM_INFO
	.align		4
.L_148:
        /*0088*/ 	.byte	0x04, 0x17
        /*008a*/ 	.short	(.L_150 - .L_149)
.L_149:
        /*008c*/ 	.word	0x00000000
        /*0090*/ 	.short	0x0002
        /*0092*/ 	.short	0x0010
        /*0094*/ 	.byte	0x00, 0xf5, 0x21, 0x00


	//----- nvinfo : EIATTR_KPARAM_INFO
	.align		4
.L_150:
        /*0098*/ 	.byte	0x04, 0x17
        /*009a*/ 	.short	(.L_152 - .L_151)
.L_151:
        /*009c*/ 	.word	0x00000000
        /*00a0*/ 	.short	0x0001
        /*00a2*/ 	.short	0x0008
        /*00a4*/ 	.byte	0x00, 0xf5, 0x21, 0x00


	//----- nvinfo : EIATTR_KPARAM_INFO
	.align		4
.L_152:
        /*00a8*/ 	.byte	0x04, 0x17
        /*00aa*/ 	.short	(.L_154 - .L_153)
.L_153:
        /*00ac*/ 	.word	0x00000000
        /*00b0*/ 	.short	0x0000
        /*00b2*/ 	.short	0x0000
        /*00b4*/ 	.byte	0x00, 0xf5, 0x21, 0x00


	//----- nvinfo : EIATTR_SPARSE_MMA_MASK
	.align		4
.L_154:
        /*00b8*/ 	.byte	0x03, 0x50
        /*00ba*/ 	.short	0x0000


	//----- nvinfo : EIATTR_MAXREG_COUNT
	.align		4
        /*00bc*/ 	.byte	0x03, 0x1b
        /*00be*/ 	.short	0x00ff


	//----- nvinfo : EIATTR_NUM_BARRIERS
	.align		4
        /*00c0*/ 	.byte	0x02, 0x4c
        /*00c2*/ 	.byte	0x01
	.zero		1


	//----- nvinfo : EIATTR_MERCURY_ISA_VERSION
	.align		4
        /*00c4*/ 	.byte	0x03, 0x5f
        /*00c6*/ 	.short	0x0101


	//----- nvinfo : EIATTR_UNUSED_LOAD_BYTE_OFFSET
	.align		4
        /*00c8*/ 	.byte	0x04, 0x44
        /*00ca*/ 	.short	(.L_156 - .L_155)


	//   ....[0]....
.L_155:
        /*00cc*/ 	.word	0x000014f0
        /*00d0*/ 	.word	0x00000fff


	//----- nvinfo : EIATTR_VRC_CTA_INIT_COUNT
	.align		4
.L_156:
        /*00d4*/ 	.byte	0x02, 0x4a
	.zero		1
	.zero		1


	//----- nvinfo : EIATTR_EXIT_INSTR_OFFSETS
	.align		4
        /*00d8*/ 	.byte	0x04, 0x1c
        /*00da*/ 	.short	(.L_158 - .L_157)


	//   ....[0]....
.L_157:
        /*00dc*/ 	.word	0x00000090


	//   ....[1]....
        /*00e0*/ 	.word	0x00001460


	//   ....[2]....
        /*00e4*/ 	.word	0x000015a0


	//----- nvinfo : EIATTR_CRS_STACK_SIZE
	.align		4
.L_158:
        /*00e8*/ 	.byte	0x04, 0x1e
        /*00ea*/ 	.short	(.L_160 - .L_159)
.L_159:
        /*00ec*/ 	.word	0x00000000


	//----- nvinfo : EIATTR_CBANK_PARAM_SIZE
	.align		4
.L_160:
        /*00f0*/ 	.byte	0x03, 0x19
        /*00f2*/ 	.short	0x0058


	//----- nvinfo : EIATTR_PARAM_CBANK
	.align		4
        /*00f4*/ 	.byte	0x04, 0x0a
        /*00f6*/ 	.short	(.L_162 - .L_161)
	.align		4
.L_161:
        /*00f8*/ 	.word	index@(.nv.constant0._Z13kernelDPDpairPfS_S_S_S_S_S_S_S_im)
        /*00fc*/ 	.short	0x0380
        /*00fe*/ 	.short	0x0058


	//----- nvinfo : EIATTR_SW_WAR
	.align		4
.L_162:
        /*0100*/ 	.byte	0x04, 0x36
        /*0102*/ 	.short	(.L_164 - .L_163)
.L_163:
        /*0104*/ 	.word	0x00000008
.L_164:


//--------------------- .nv.info._Z12kernelAnglesPfS_S_S_S_S_i --------------------------
	.section	.nv.info._Z12kernelAnglesPfS_S_S_S_S_i,"",@"SHT_CUDA_INFO"
	.sectionflags	@""
	.align	4


	//----- nvinfo : EIATTR_CUDA_API_VERSION
	.align		4
        /*0000*/ 	.byte	0x04, 0x37
        /*0002*/ 	.short	(.L_166 - .L_165)
.L_165:
        /*0004*/ 	.word	0x00000082


	//----- nvinfo : EIATTR_KPARAM_INFO
	.align		4
.L_166:
        /*0008*/ 	.byte	0x04, 0x17
        /*000a*/ 	.short	(.L_168 - .L_167)
.L_167:
        /*000c*/ 	.word	0x00000000
        /*0010*/ 	.short	0x0006
        /*0012*/ 	.short	0x0030
        /*0014*/ 	.byte	0x00, 0xf0, 0x11, 0x00


	//----- nvinfo : EIATTR_KPARAM_INFO
	.align		4
.L_168:
        /*0018*/ 	.byte	0x04, 0x17
        /*001a*/ 	.short	(.L_170 - .L_169)
.L_169:
        /*001c*/ 	.word	0x00000000
        /*0020*/ 	.short	0x0005
        /*0022*/ 	.short	0x0028
        /*0024*/ 	.byte	0x00, 0xf5, 0x21, 0x00


	//----- nvinfo : EIATTR_KPARAM_INFO
	.align		4
.L_170:
        /*0028*/ 	.byte	0x04, 0x17
        /*002a*/ 	.short	(.L_172 - .L_171)
.L_171:
        /*002c*/ 	.word	0x00000000
        /*0030*/ 	.short	0x0004
        /*0032*/ 	.short	0x0020
        /*0034*/ 	.byte	0x00, 0xf5, 0x21, 0x00


	//----- nvinfo : EIATTR_KPARAM_INFO
	.align		4
.L_172:
        /*0038*/ 	.byte	0x04, 0x17
        /*003a*/ 	.short	(.L_174 - .L_173)
.L_173:
        /*003c*/ 	.word	0x00000000
        /*0040*/ 	.short	0x0003
        /*0042*/ 	.short	0x0018
        /*0044*/ 	.byte	0x00, 0xf5, 0x21, 0x00


	//----- nvinfo : EIATTR_KPARAM_INFO
	.align		4
.L_174:
        /*0048*/ 	.byte	0x04, 0x17
        /*004a*/ 	.short	(.L_176 - .L_175)
.L_175:
        /*004c*/ 	.word	0x00000000
        /*0050*/ 	.short	0x0002
        /*0052*/ 	.short	0x0010
        /*0054*/ 	.byte	0x00, 0xf5, 0x21, 0x00


	//----- nvinfo : EIATTR_KPARAM_INFO
	.align		4
.L_176:
        /*0058*/ 	.byte	0x04, 0x17
        /*005a*/ 	.short	(.L_178 - .L_177)
.L_177:
        /*005c*/ 	.word	0x00000000
        /*0060*/ 	.short	0x0001
        /*0062*/ 	.short	0x0008
        /*0064*/ 	.byte	0x00, 0xf5, 0x21, 0x00


	//----- nvinfo : EIATTR_KPARAM_INFO
	.align		4
.L_178:
        /*0068*/ 	.byte	0x04, 0x17
        /*006a*/ 	.short	(.L_180 - .L_179)
.L_179:
        /*006c*/ 	.word	0x00000000
        /*0070*/ 	.short	0x0000
        /*0072*/ 	.short	0x0000
        /*0074*/ 	.byte	0x00, 0xf5, 0x21, 0x00


	//----- nvinfo : EIATTR_SPARSE_MMA_MASK
	.align		4
.L_180:
        /*0078*/ 	.byte	0x03, 0x50
        /*007a*/ 	.short	0x0000


	//----- nvinfo : EIATTR_MAXREG_COUNT
	.align		4
        /*007c*/ 	.byte	0x03, 0x1b
        /*007e*/ 	.short	0x00ff


	//----- nvinfo : EIATTR_NUM_BARRIERS
	.align		4
        /*0080*/ 	.byte	0x02, 0x4c
        /*0082*/ 	.byte	0x01
	.zero		1


	//----- nvinfo : EIATTR_MERCURY_ISA_VERSION
	.align		4
        /*0084*/ 	.byte	0x03, 0x5f
        /*0086*/ 	.short	0x0101


	//----- nvinfo : EIATTR_VRC_CTA_INIT_COUNT
	.align		4
        /*0088*/ 	.byte	0x02, 0x4a
	.zero		1
	.zero		1


	//----- nvinfo : EIATTR_EXIT_INSTR_OFFSETS
	.align		4
        /*008c*/ 	.byte	0x04, 0x1c
        /*008e*/ 	.short	(.L_182 - .L_181)


	//   ....[0]....
.L_181:
        /*0090*/ 	.word	0x00000070


	//   ....[1]....
        /*0094*/ 	.word	0x00001370


	//----- nvinfo : EIATTR_CRS_STACK_SIZE
	.align		4
.L_182:
        /*0098*/ 	.byte	0x04, 0x1e
        /*009a*/ 	.short	(.L_184 - .L_183)
.L_183:
        /*009c*/ 	.word	0x00000000


	//----- nvinfo : EIATTR_CBANK_PARAM_SIZE
	.align		4
.L_184:
        /*00a0*/ 	.byte	0x03, 0x19
        /*00a2*/ 	.short	0x0034


	//----- nvinfo : EIATTR_PARAM_CBANK
	.align		4
        /*00a4*/ 	.byte	0x04, 0x0a
        /*00a6*/ 	.short	(.L_186 - .L_185)
	.align		4
.L_185:
        /*00a8*/ 	.word	index@(.nv.constant0._Z12kernelAnglesPfS_S_S_S_S_i)
        /*00ac*/ 	.short	0x0380
        /*00ae*/ 	.short	0x0034


	//----- nvinfo : EIATTR_SW_WAR
	.align		4
.L_186:
        /*00b0*/ 	.byte	0x04, 0x36
        /*00b2*/ 	.short	(.L_188 - .L_187)
.L_187:
        /*00b4*/ 	.word	0x00000008
.L_188:


//--------------------- .nv.info._Z11kernelBondsPfS_S_S_S_S_i --------------------------
	.section	.nv.info._Z11kernelBondsPfS_S_S_S_S_i,"",@"SHT_CUDA_INFO"
	.sectionflags	@""
	.align	4


	//----- nvinfo : EIATTR_CUDA_API_VERSION
	.align		4
        /*0000*/ 	.byte	0x04, 0x37
        /*0002*/ 	.short	(.L_190 - .L_189)
.L_189:
        /*0004*/ 	.word	0x00000082


	//----- nvinfo : EIATTR_KPARAM_INFO
	.align		4
.L_190:
        /*0008*/ 	.byte	0x04, 0x17
        /*000a*/ 	.short	(.L_192 - .L_191)
.L_191:
        /*000c*/ 	.word	0x00000000
        /*0010*/ 	.short	0x0006
        /*0012*/ 	.short	0x0030
        /*0014*/ 	.byte	0x00, 0xf0, 0x11, 0x00


	//----- nvinfo : EIATTR_KPARAM_INFO
	.align		4
.L_192:
        /*0018*/ 	.byte	0x04, 0x17
        /*001a*/ 	.short	(.L_194 - .L_193)
.L_193:
        /*001c*/ 	.word	0x00000000
        /*0020*/ 	.short	0x0005
        /*0022*/ 	.short	0x0028
        /*0024*/ 	.byte	0x00, 0xf5, 0x21, 0x00


	//----- nvinfo : EIATTR_KPARAM_INFO
	.align		4
.L_194:
        /*0028*/ 	.byte	0x04, 0x17
        /*002a*/ 	.short	(.L_196 - .L_195)
.L_195:
        /*002c*/ 	.word	0x00000000
        /*0030*/ 	.short	0x0004
        /*0032*/ 	.short	0x0020
        /*0034*/ 	.byte	0x00, 0xf5, 0x21, 0x00


	//----- nvinfo : EIATTR_KPARAM_INFO
	.align		4
.L_196:
        /*0038*/ 	.byte	0x04, 0x17
        /*003a*/ 	.short	(.L_198 - .L_197)
.L_197:
        /*003c*/ 	.word	0x00000000
        /*0040*/ 	.short	0x0003
        /*0042*/ 	.short	0x0018
        /*0044*/ 	.byte	0x00, 0xf5, 0x21, 0x00


	//----- nvinfo : EIATTR_KPARAM_INFO
	.align		4
.L_198:
        /*0048*/ 	.byte	0x04, 0x17
        /*004a*/ 	.short	(.L_200 - .L_199)
.L_199:
        /*004c*/ 	.word	0x00000000
        /*0050*/ 	.short	0x0002
        /*0052*/ 	.short	0x0010
        /*0054*/ 	.byte	0x00, 0xf5, 0x21, 0x00


	//----- nvinfo : EIATTR_KPARAM_INFO
	.align		4
.L_200:
        /*0058*/ 	.byte	0x04, 0x17
        /*005a*/ 	.short	(.L_202 - .L_201)
.L_201:
        /*005c*/ 	.word	0x00000000
        /*0060*/ 	.short	0x0001
        /*0062*/ 	.short	0x0008
        /*0064*/ 	.byte	0x00, 0xf5, 0x21, 0x00


	//----- nvinfo : EIATTR_KPARAM_INFO
	.align		4
.L_202:
        /*0068*/ 	.byte	0x04, 0x17
        /*006a*/ 	.short	(.L_204 - .L_203)
.L_203:
        /*006c*/ 	.word	0x00000000
        /*0070*/ 	.short	0x0000
        /*0072*/ 	.short	0x0000
        /*0074*/ 	.byte	0x00, 0xf5, 0x21, 0x00


	//----- nvinfo : EIATTR_SPARSE_MMA_MASK
	.align		4
.L_204:
        /*0078*/ 	.byte	0x03, 0x50
        /*007a*/ 	.short	0x0000


	//----- nvinfo : EIATTR_MAXREG_COUNT
	.align		4
        /*007c*/ 	.byte	0x03, 0x1b
        /*007e*/ 	.short	0x00ff


	//----- nvinfo : EIATTR_NUM_BARRIERS
	.align		4
        /*0080*/ 	.byte	0x02, 0x4c
        /*0082*/ 	.byte	0x01
	.zero		1


	//----- nvinfo : EIATTR_MERCURY_ISA_VERSION
	.align		4
        /*0084*/ 	.byte	0x03, 0x5f
        /*0086*/ 	.short	0x0101


	//----- nvinfo : EIATTR_VRC_CTA_INIT_COUNT
	.align		4
        /*0088*/ 	.byte	0x02, 0x4a
	.zero		1
	.zero		1


	//----- nvinfo : EIATTR_EXIT_INSTR_OFFSETS
	.align		4
        /*008c*/ 	.byte	0x04, 0x1c
        /*008e*/ 	.short	(.L_206 - .L_205)


	//   ....[0]....
.L_205:
        /*0090*/ 	.word	0x00000070


	//   ....[1]....
        /*0094*/ 	.word	0x00000b10


	//----- nvinfo : EIATTR_CRS_STACK_SIZE
	.align		4
.L_206:
        /*0098*/ 	.byte	0x04, 0x1e
        /*009a*/ 	.short	(.L_208 - .L_207)
.L_207:
        /*009c*/ 	.word	0x00000000


	//----- nvinfo : EIATTR_CBANK_PARAM_SIZE
	.align		4
.L_208:
        /*00a0*/ 	.byte	0x03, 0x19
        /*00a2*/ 	.short	0x0034


	//----- nvinfo : EIATTR_PARAM_CBANK
	.align		4
        /*00a4*/ 	.byte	0x04, 0x0a
        /*00a6*/ 	.short	(.L_210 - .L_209)
	.align		4
.L_209:
        /*00a8*/ 	.word	index@(.nv.constant0._Z11kernelBondsPfS_S_S_S_S_i)
        /*00ac*/ 	.short	0x0380
        /*00ae*/ 	.short	0x0034


	//----- nvinfo : EIATTR_SW_WAR
	.align		4
.L_210:
        /*00b0*/ 	.byte	0x04, 0x36
        /*00b2*/ 	.short	(.L_212 - .L_211)
.L_211:
        /*00b4*/ 	.word	0x00000008
.L_212:


//--------------------- .nv.callgraph             --------------------------
	.section	.nv.callgraph,"",@"SHT_CUDA_CALLGRAPH"
	.align	4
	.sectionentsize	8
	.align		4
        /*0000*/ 	.word	0x00000000
	.align		4
        /*0004*/ 	.word	0xffffffff
	.align		4
        /*0008*/ 	.word	0x00000000
	.align		4
        /*000c*/ 	.word	0xfffffffe
	.align		4
        /*0010*/ 	.word	0x00000000
	.align		4
        /*0014*/ 	.word	0xfffffffd
	.align		4
        /*0018*/ 	.word	0x00000000
	.align		4
        /*001c*/ 	.word	0xfffffffc


//--------------------- .nv.constant4             --------------------------
	.section	.nv.constant4,"a",@progbits
	.align	8
	.align		8
.nv.constant4:
        /*0000*/ 	.dword	_ZN28_INTERNAL_c45ec9fc_4_k_cu_xp4cuda3std3__45__cpo5beginE
	.align		8
        /*0008*/ 	.dword	_ZN28_INTERNAL_c45ec9fc_4_k_cu_xp4cuda3std3__45__cpo3endE
	.align		8
        /*0010*/ 	.dword	_ZN28_INTERNAL_c45ec9fc_4_k_cu_xp4cuda3std3__45__cpo6cbeginE
	.align		8
        /*0018*/ 	.dword	_ZN28_INTERNAL_c45ec9fc_4_k_cu_xp4cuda3std3__45__cpo4cendE
	.align		8
        /*0020*/ 	.dword	_ZN28_INTERNAL_c45ec9fc_4_k_cu_xp4cuda3std3__45__cpo6rbeginE
	.align		8
        /*0028*/ 	.dword	_ZN28_INTERNAL_c45ec9fc_4_k_cu_xp4cuda3std3__45__cpo4rendE
	.align		8
        /*0030*/ 	.dword	_ZN28_INTERNAL_c45ec9fc_4_k_cu_xp4cuda3std3__45__cpo7crbeginE
	.align		8
        /*0038*/ 	.dword	_ZN28_INTERNAL_c45ec9fc_4_k_cu_xp4cuda3std3__45__cpo5crendE
	.align		8
        /*0040*/ 	.dword	_ZN28_INTERNAL_c45ec9fc_4_k_cu_xp4cuda3std3__430_GLOBAL__N__c45ec9fc_4_k_cu_xp6ignoreE
	.align		8
        /*0048*/ 	.dword	_ZN28_INTERNAL_c45ec9fc_4_k_cu_xp4cuda3std3__419piecewise_constructE
	.align		8
        /*0050*/ 	.dword	_ZN28_INTERNAL_c45ec9fc_4_k_cu_xp4cuda3std3__48in_placeE
	.align		8
        /*0058*/ 	.dword	_ZN28_INTERNAL_c45ec9fc_4_k_cu_xp4cuda3std3__420unreachable_sentinelE
	.align		8
        /*0060*/ 	.dword	_ZN28_INTERNAL_c45ec9fc_4_k_cu_xp4cuda3std3__47nulloptE
	.align		8
        /*0068*/ 	.dword	_ZN28_INTERNAL_c45ec9fc_4_k_cu_xp4cuda3std3__48unexpectE
	.align		8
        /*0070*/ 	.dword	_ZN28_INTERNAL_c45ec9fc_4_k_cu_xp4cuda3std6ranges3__45__cpo4swapE
	.align		8
        /*0078*/ 	.dword	_ZN28_INTERNAL_c45ec9fc_4_k_cu_xp4cuda3std6ranges3__45__cpo9iter_moveE
	.align		8
        /*0080*/ 	.dword	_ZN28_INTERNAL_c45ec9fc_4_k_cu_xp4cuda3std6ranges3__45__cpo5beginE
	.align		8
        /*0088*/ 	.dword	_ZN28_INTERNAL_c45ec9fc_4_k_cu_xp4cuda3std6ranges3__45__cpo3endE
	.align		8
        /*0090*/ 	.dword	_ZN28_INTERNAL_c45ec9fc_4_k_cu_xp4cuda3std6ranges3__45__cpo6cbeginE
	.align		8
        /*0098*/ 	.dword	_ZN28_INTERNAL_c45ec9fc_4_k_cu_xp4cuda3std6ranges3__45__cpo4cendE
	.align		8
        /*00a0*/ 	.dword	_ZN28_INTERNAL_c45ec9fc_4_k_cu_xp4cuda3std6ranges3__45__cpo7advanceE
	.align		8
        /*00a8*/ 	.dword	_ZN28_INTERNAL_c45ec9fc_4_k_cu_xp4cuda3std6ranges3__45__cpo9iter_swapE
	.align		8
        /*00b0*/ 	.dword	_ZN28_INTERNAL_c45ec9fc_4_k_cu_xp4cuda3std6ranges3__45__cpo4nextE
	.align		8
        /*00b8*/ 	.dword	_ZN28_INTERNAL_c45ec9fc_4_k_cu_xp4cuda3std6ranges3__45__cpo4prevE
	.align		8
        /*00c0*/ 	.dword	_ZN28_INTERNAL_c45ec9fc_4_k_cu_xp4cuda3std6ranges3__45__cpo4dataE
	.align		8
        /*00c8*/ 	.dword	_ZN28_INTERNAL_c45ec9fc_4_k_cu_xp4cuda3std6ranges3__45__cpo5cdataE
	.align		8
        /*00d0*/ 	.dword	_ZN28_INTERNAL_c45ec9fc_4_k_cu_xp4cuda3std6ranges3__45__cpo4sizeE
	.align		8
        /*00d8*/ 	.dword	_ZN28_INTERNAL_c45ec9fc_4_k_cu_xp4cuda3std6ranges3__45__cpo5ssizeE
	.align		8
        /*00e0*/ 	.dword	_ZN28_INTERNAL_c45ec9fc_4_k_cu_xp4cuda3std6ranges3__45__cpo8distanceE
	.align		8
        /*00e8*/ 	.dword	_ZN28_INTERNAL_c45ec9fc_4_k_cu_xp6thrust24THRUST_300001_SM_1000_NS8cuda_cub3parE
	.align		8
        /*00f0*/ 	.dword	_ZN28_INTERNAL_c45ec9fc_4_k_cu_xp6thrust24THRUST_300001_SM_1000_NS8cuda_cub10par_nosyncE
	.align		8
        /*00f8*/ 	.dword	_ZN28_INTERNAL_c45ec9fc_4_k_cu_xp6thrust24THRUST_300001_SM_1000_NS6system6detail10sequential3seqE
	.align		8
        /*0100*/ 	.dword	_ZN28_INTERNAL_c45ec9fc_4_k_cu_xp6thrust24THRUST_300001_SM_1000_NS12placeholders2_1E
	.align		8
        /*0108*/ 	.dword	_ZN28_INTERNAL_c45ec9fc_4_k_cu_xp6thrust24THRUST_300001_SM_1000_NS12placeholders2_2E
	.align		8
        /*0110*/ 	.dword	_ZN28_INTERNAL_c45ec9fc_4_k_cu_xp6thrust24THRUST_300001_SM_1000_NS12placeholders2_3E
	.align		8
        /*0118*/ 	.dword	_ZN28_INTERNAL_c45ec9fc_4_k_cu_xp6thrust24THRUST_300001_SM_1000_NS12placeholders2_4E
	.align		8
        /*0120*/ 	.dword	_ZN28_INTERNAL_c45ec9fc_4_k_cu_xp6thrust24THRUST_300001_SM_1000_NS12placeholders2_5E
	.align		8
        /*0128*/ 	.dword	_ZN28_INTERNAL_c45ec9fc_4_k_cu_xp6thrust24THRUST_300001_SM_1000_NS12placeholders2_6E
	.align		8
        /*0130*/ 	.dword	_ZN28_INTERNAL_c45ec9fc_4_k_cu_xp6thrust24THRUST_300001_SM_1000_NS12placeholders2_7E
	.align		8
        /*0138*/ 	.dword	_ZN28_INTERNAL_c45ec9fc_4_k_cu_xp6thrust24THRUST_300001_SM_1000_NS12placeholders2_8E
	.align		8
        /*0140*/ 	.dword	_ZN28_INTERNAL_c45ec9fc_4_k_cu_xp6thrust24THRUST_300001_SM_1000_NS12placeholders2_9E
	.align		8
        /*0148*/ 	.dword	_ZN28_INTERNAL_c45ec9fc_4_k_cu_xp6thrust24THRUST_300001_SM_1000_NS12placeholders3_10E
	.align		8
        /*0150*/ 	.dword	_ZN28_INTERNAL_c45ec9fc_4_k_cu_xp6thrust24THRUST_300001_SM_1000_NS3seqE


//--------------------- .text._ZN3cub18CUB_300001_SM_10006detail8for_each13static_kernelINS2_12policy_hub_t12policy_500_tElN6thrust24THRUST_300001_SM_1000_NS8cuda_cub6__fill7functorINS7_6detail15normal_iteratorINS7_10device_ptrIfEEEEdEEEEvT0_T1_ --------------------------
	.section	.text._ZN3cub18CUB_300001_SM_10006detail8for_each13static_kernelINS2_12policy_hub_t12policy_500_tElN6thrust24THRUST_300001_SM_1000_NS8cuda_cub6__fill7functorINS7_6detail15normal_iteratorINS7_10device_ptrIfEEEEdEEEEvT0_T1_,"ax",@progbits
	.align	128
        .global         _ZN3cub18CUB_300001_SM_10006detail8for_each13static_kernelINS2_12policy_hub_t12policy_500_tElN6thrust24THRUST_300001_SM_1000_NS8cuda_cub6__fill7functorINS7_6detail15normal_iteratorINS7_10device_ptrIfEEEEdEEEEvT0_T1_
        .type           _ZN3cub18CUB_300001_SM_10006detail8for_each13static_kernelINS2_12policy_hub_t12policy_500_tElN6thrust24THRUST_300001_SM_1000_NS8cuda_cub6__fill7functorINS7_6detail15normal_iteratorINS7_10device_ptrIfEEEEdEEEEvT0_T1_,@function
        .size           _ZN3cub18CUB_300001_SM_10006detail8for_each13static_kernelINS2_12policy_hub_t12policy_500_tElN6thrust24THRUST_300001_SM_1000_NS8cuda_cub6__fill7functorINS7_6detail15normal_iteratorINS7_10device_ptrIfEEEEdEEEEvT0_T1_,(.L_x_130 - _ZN3cub18CUB_300001_SM_10006detail8for_each13static_kernelINS2_12policy_hub_t12policy_500_tElN6thrust24THRUST_300001_SM_1000_NS8cuda_cub6__fill7functorINS7_6detail15normal_iteratorINS7_10device_ptrIfEEEEdEEEEvT0_T1_)
        .other          _ZN3cub18CUB_300001_SM_10006detail8for_each13static_kernelINS2_12policy_hub_t12policy_500_tElN6thrust24THRUST_300001_SM_1000_NS8cuda_cub6__fill7functorINS7_6detail15normal_iteratorINS7_10device_ptrIfEEEEdEEEEvT0_T1_,@"STO_CUDA_ENTRY STV_DEFAULT"
_ZN3cub18CUB_300001_SM_10006detail8for_each13static_kernelINS2_12policy_hub_t12policy_500_tElN6thrust24THRUST_300001_SM_1000_NS8cuda_cub6__fill7functorINS7_6detail15normal_iteratorINS7_10device_ptrIfEEEEdEEEEvT0_T1_:
.text._ZN3cub18CUB_300001_SM_10006detail8for_each13static_kernelINS2_12policy_hub_t12policy_500_tElN6thrust24THRUST_300001_SM_1000_NS8cuda_cub6__fill7functorINS7_6detail15normal_iteratorINS7_10device_ptrIfEEEEdEEEEvT0_T1_:
[----:B------:R-:W-:Y:S08]  /*0000*/  LDC R1, c[0x0][0x37c] ;  /* 0x0000df00ff017b82 */ /* 0x000ff00000000800 */
[----:B------:R-:W0:Y:S01]  /*0010*/  S2UR UR4, SR_CTAID.X ;  /* 0x00000000000479c3 */ /* 0x000e220000002500 */
[----:B------:R-:W1:Y:S01]  /*0020*/  LDCU.64 UR6, c[0x0][0x380] ;  /* 0x00007000ff0677ac */ /* 0x000e620008000a00 */
[----:B------:R-:W2:Y:S01]  /*0030*/  LDCU.64 UR8, c[0x0][0x358] ;  /* 0x00006b00ff0877ac */ /* 0x000ea20008000a00 */
[----:B0-----:R-:W-:-:S04]  /*0040*/  UIMAD.WIDE.U32 UR4, UR4, 0x200, URZ ;  /* 0x00000200040478a5 */ /* 0x001fc8000f8e00ff */
[----:B-1----:R-:W-:-:S04]  /*0050*/  UIADD3 UR6, UP0, UPT, -UR4, UR6, URZ ;  /* 0x0000000604067290 */ /* 0x002fc8000ff1e1ff */
[----:B------:R-:W-:Y:S02]  /*0060*/  UIADD3.X UR7, UPT, UPT, ~UR5, UR7, URZ, UP0, !UPT ;  /* 0x0000000705077290 */ /* 0x000fe400087fe5ff */
[----:B------:R-:W-:-:S04]  /*0070*/  UISETP.GE.U32.AND UP0, UPT, UR6, 0x200, UPT ;  /* 0x000002000600788c */ /* 0x000fc8000bf06070 */
[----:B------:R-:W-:-:S09]  /*0080*/  UISETP.GE.AND.EX UP0, UPT, UR7, URZ, UPT, UP0 ;  /* 0x000000ff0700728c */ /* 0x000fd2000bf06300 */
[----:B--2---:R-:W-:Y:S05]  /*0090*/  BRA.U !UP0, `(.L_x_0) ;  /* 0x00000001082c7547 */ /* 0x004fea000b800000 */
[----:B------:R-:W0:Y:S01]  /*00a0*/  S2R R0, SR_TID.X ;  /* 0x0000000000007919 */ /* 0x000e220000002100 */
[----:B------:R-:W1:Y:S01]  /*00b0*/  LDCU.64 UR6, c[0x0][0x390] ;  /* 0x00007200ff0677ac */ /* 0x000e620008000a00 */
[----:B------:R-:W2:Y:S01]  /*00c0*/  LDCU.64 UR10, c[0x0][0x388] ;  /* 0x00007100ff0a77ac */ /* 0x000ea20008000a00 */
[----:B-1----:R-:W1:Y:S01]  /*00d0*/  F2F.F32.F64 R5, UR6 ;  /* 0x0000000600057d10 */ /* 0x002e620008301000 */
[----:B0-----:R-:W-:-:S05]  /*00e0*/  IADD3 R0, P0, PT, R0, UR4, RZ ;  /* 0x0000000400007c10 */ /* 0x001fca000ff1e0ff */
[----:B------:R-:W-:Y:S01]  /*00f0*/  IMAD.X R3, RZ, RZ, UR5, P0 ;  /* 0x00000005ff037e24 */ /* 0x000fe200080e06ff */
[----:B--2---:R-:W-:-:S04]  /*0100*/  LEA R2, P0, R0, UR10, 0x2 ;  /* 0x0000000a00027c11 */ /* 0x004fc8000f8010ff */
[----:B------:R-:W-:-:S05]  /*0110*/  LEA.HI.X R3, R0, UR11, R3, 0x2, P0 ;  /* 0x0000000b00037c11 */ /* 0x000fca00080f1403 */
[----:B-1----:R-:W-:Y:S04]  /*0120*/  STG.E desc[UR8][R2.64], R5 ;  /* 0x0000000502007986 */ /* 0x002fe8000c101908 */
[----:B------:R-:W-:Y:S01]  /*0130*/  STG.E desc[UR8][R2.64+0x400], R5 ;  /* 0x0004000502007986 */ /* 0x000fe2000c101908 */
[----:B------:R-:W-:Y:S05]  /*0140*/  EXIT ;  /* 0x000000000000794d */ /* 0x000fea0003800000 */
.L_x_0:
[----:B------:R-:W0:Y:S01]  /*0150*/  S2R R0, SR_TID.X ;  /* 0x0000000000007919 */ /* 0x000e220000002100 */
[----:B------:R-:W1:Y:S01]  /*0160*/  LDCU.64 UR10, c[0x0][0x390] ;  /* 0x00007200ff0a77ac */ /* 0x000e620008000a00 */
[----:B------:R-:W2:Y:S01]  /*0170*/  LDCU.64 UR12, c[0x0][0x388] ;  /* 0x00007100ff0c77ac */ /* 0x000ea20008000a00 */
[----:B------:R-:W-:-:S06]  /*0180*/  USHF.R.S32.HI UR7, URZ, 0x1f, UR6 ;  /* 0x0000001fff077899 */ /* 0x000fcc0008011406 */
[----:B------:R-:W-:Y:S02]  /*0190*/  IMAD.U32 R3, RZ, RZ, UR7 ;  /* 0x00000007ff037e24 */ /* 0x000fe4000f8e00ff */
[----:B------:R-:W-:Y:S01]  /*01a0*/  IMAD.U32 R4, RZ, RZ, UR7 ;  /* 0x00000007ff047e24 */ /* 0x000fe2000f8e00ff */
[----:B-1----:R-:W1:Y:S01]  /*01b0*/  F2F.F32.F64 R5, UR10 ;  /* 0x0000000a00057d10 */ /* 0x002e620008301000 */
[C---:B0-----:R-:W-:Y:S01]  /*01c0*/  VIADD R2, R0.reuse, 0x100 ;  /* 0x0000010000027836 */ /* 0x041fe20000000000 */
[C---:B------:R-:W-:Y:S02]  /*01d0*/  ISETP.LT.U32.AND P0, PT, R0.reuse, UR6, PT ;  /* 0x0000000600007c0c */ /* 0x040fe4000bf01070 */
[----:B------:R-:W-:Y:S02]  /*01e0*/  IADD3 R0, P2, PT, R0, UR4, RZ ;  /* 0x0000000400007c10 */ /* 0x000fe4000ff5e0ff */
[----:B------:R-:W-:Y:S02]  /*01f0*/  ISETP.LT.U32.AND P1, PT, R2, UR6, PT ;  /* 0x0000000602007c0c */ /* 0x000fe4000bf21070 */
[----:B------:R-:W-:Y:S01]  /*0200*/  ISETP.GT.AND.EX P0, PT, R3, RZ, PT, P0 ;  /* 0x000000ff0300720c */ /* 0x000fe20003f04300 */
[----:B------:R-:W-:Y:S01]  /*0210*/  IMAD.X R3, RZ, RZ, UR5, P2 ;  /* 0x00000005ff037e24 */ /* 0x000fe200090e06ff */
[----:B------:R-:W-:-:S02]  /*0220*/  ISETP.GT.AND.EX P1, PT, R4, RZ, PT, P1 ;  /* 0x000000ff0400720c */ /* 0x000fc40003f24310 */
[----:B--2---:R-:W-:-:S04]  /*0230*/  LEA R2, P2, R0, UR12, 0x2 ;  /* 0x0000000c00027c11 */ /* 0x004fc8000f8410ff */
[----:B------:R-:W-:-:S05]  /*0240*/  LEA.HI.X R3, R0, UR13, R3, 0x2, P2 ;  /* 0x0000000d00037c11 */ /* 0x000fca00090f1403 */
[----:B-1----:R0:W-:Y:S02]  /*0250*/  @P0 STG.E desc[UR8][R2.64], R5 ;  /* 0x0000000502000986 */ /* 0x0021e4000c101908 */
[----:B------:R-:W-:Y:S05]  /*0260*/  @!P1 EXIT ;  /* 0x000000000000994d */ /* 0x000fea0003800000 */
[----:B------:R-:W-:Y:S01]  /*0270*/  STG.E desc[UR8][R2.64+0x400], R5 ;  /* 0x0004000502007986 */ /* 0x000fe2000c101908 */
[----:B------:R-:W-:Y:S05]  /*0280*/  EXIT ;  /* 0x000000000000794d */ /* 0x000fea0003800000 */
.L_x_1:
[----:B------:R-:W-:-:S00]  /*0290*/  BRA `(.L_x_1) ;  /* 0xfffffffc00fc7947 */ /* 0x000fc0000383ffff */
[----:B------:R-:W-:-:S00]  /*02a0*/  NOP ;  /* 0x0000000000007918 */ /* 0x000fc00000000000 */
        /* <DEDUP_REMOVED lines=13> */
.L_x_130:


//--------------------- .text._ZN3cub18CUB_300001_SM_10006detail8for_each13static_kernelINS2_12policy_hub_t12policy_500_tEmN6thrust24THRUST_300001_SM_1000_NS8cuda_cub20__uninitialized_fill7functorINS7_10device_ptrIfEEfEEEEvT0_T1_ --------------------------
	.section	.text._ZN3cub18CUB_300001_SM_10006detail8for_each13static_kernelINS2_12policy_hub_t12policy_500_tEmN6thrust24THRUST_300001_SM_1000_NS8cuda_cub20__uninitialized_fill7functorINS7_10device_ptrIfEEfEEEEvT0_T1_,"ax",@progbits
	.align	128
        .global         _ZN3cub18CUB_300001_SM_10006detail8for_each13static_kernelINS2_12policy_hub_t12policy_500_tEmN6thrust24THRUST_300001_SM_1000_NS8cuda_cub20__uninitialized_fill7functorINS7_10device_ptrIfEEfEEEEvT0_T1_
        .type           _ZN3cub18CUB_300001_SM_10006detail8for_each13static_kernelINS2_12policy_hub_t12policy_500_tEmN6thrust24THRUST_300001_SM_1000_NS8cuda_cub20__uninitialized_fill7functorINS7_10device_ptrIfEEfEEEEvT0_T1_,@function
        .size           _ZN3cub18CUB_300001_SM_10006detail8for_each13static_kernelINS2_12policy_hub_t12policy_500_tEmN6thrust24THRUST_300001_SM_1000_NS8cuda_cub20__uninitialized_fill7functorINS7_10device_ptrIfEEfEEEEvT0_T1_,(.L_x_131 - _ZN3cub18CUB_300001_SM_10006detail8for_each13static_kernelINS2_12policy_hub_t12policy_500_tEmN6thrust24THRUST_300001_SM_1000_NS8cuda_cub20__uninitialized_fill7functorINS7_10device_ptrIfEEfEEEEvT0_T1_)
        .other          _ZN3cub18CUB_300001_SM_10006detail8for_each13static_kernelINS2_12policy_hub_t12policy_500_tEmN6thrust24THRUST_300001_SM_1000_NS8cuda_cub20__uninitialized_fill7functorINS7_10device_ptrIfEEfEEEEvT0_T1_,@"STO_CUDA_ENTRY STV_DEFAULT"
_ZN3cub18CUB_300001_SM_10006detail8for_each13static_kernelINS2_12policy_hub_t12policy_500_tEmN6thrust24THRUST_300001_SM_1000_NS8cuda_cub20__uninitialized_fill7functorINS7_10device_ptrIfEEfEEEEvT0_T1_:
.text._ZN3cub18CUB_300001_SM_10006detail8for_each13static_kernelINS2_12policy_hub_t12policy_500_tEmN6thrust24THRUST_300001_SM_1000_NS8cuda_cub20__uninitialized_fill7functorINS7_10device_ptrIfEEfEEEEvT0_T1_:
        /* <DEDUP_REMOVED lines=8> */
[----:B------:R-:W-:-:S09]  /*0080*/  UISETP.GE.U32.AND.EX UP0, UPT, UR7, URZ, UPT, UP0 ;  /* 0x000000ff0700728c */ /* 0x000fd2000bf06100 */
[----:B--2---:R-:W-:Y:S05]  /*0090*/  BRA.U !UP0, `(.L_x_2) ;  /* 0x0000000108287547 */ /* 0x004fea000b800000 */
[----:B------:R-:W0:Y:S01]  /*00a0*/  S2R R0, SR_TID.X ;  /* 0x0000000000007919 */ /* 0x000e220000002100 */
[----:B------:R-:W1:Y:S01]  /*00b0*/  LDCU.64 UR6, c[0x0][0x388] ;  /* 0x00007100ff0677ac */ /* 0x000e620008000a00 */
[----:B------:R-:W2:Y:S01]  /*00c0*/  LDC R5, c[0x0][0x390] ;  /* 0x0000e400ff057b82 */ /* 0x000ea20000000800 */
[----:B0-----:R-:W-:-:S05]  /*00d0*/  IADD3 R0, P0, PT, R0, UR4, RZ ;  /* 0x0000000400007c10 */ /* 0x001fca000ff1e0ff */
[----:B------:R-:W-:Y:S01]  /*00e0*/  IMAD.X R3, RZ, RZ, UR5, P0 ;  /* 0x00000005ff037e24 */ /* 0x000fe200080e06ff */
[----:B-1----:R-:W-:-:S04]  /*00f0*/  LEA R2, P0, R0, UR6, 0x2 ;  /* 0x0000000600027c11 */ /* 0x002fc8000f8010ff */
[----:B------:R-:W-:-:S05]  /*0100*/  LEA.HI.X R3, R0, UR7, R3, 0x2, P0 ;  /* 0x0000000700037c11 */ /* 0x000fca00080f1403 */
[----:B--2---:R-:W-:Y:S04]  /*0110*/  STG.E desc[UR8][R2.64], R5 ;  /* 0x0000000502007986 */ /* 0x004fe8000c101908 */
[----:B------:R-:W-:Y:S01]  /*0120*/  STG.E desc[UR8][R2.64+0x400], R5 ;  /* 0x0004000502007986 */ /* 0x000fe2000c101908 */
[----:B------:R-:W-:Y:S05]  /*0130*/  EXIT ;  /* 0x000000000000794d */ /* 0x000fea0003800000 */
.L_x_2:
[----:B------:R-:W0:Y:S01]  /*0140*/  S2R R0, SR_TID.X ;  /* 0x0000000000007919 */ /* 0x000e220000002100 */
[----:B------:R-:W-:Y:S01]  /*0150*/  IMAD.U32 R2, RZ, RZ, UR7 ;  /* 0x00000007ff027e24 */ /* 0x000fe2000f8e00ff */
[----:B------:R-:W1:Y:S01]  /*0160*/  LDCU.64 UR10, c[0x0][0x388] ;  /* 0x00007100ff0a77ac */ /* 0x000e620008000a00 */
[----:B------:R-:W-:Y:S01]  /*0170*/  IMAD.U32 R4, RZ, RZ, UR7 ;  /* 0x00000007ff047e24 */ /* 0x000fe2000f8e00ff */
[----:B0-----:R-:W-:-:S04]  /*0180*/  ISETP.LT.U32.AND P0, PT, R0, UR6, PT ;  /* 0x0000000600007c0c */ /* 0x001fc8000bf01070 */
[----:B------:R-:W-:Y:S01]  /*0190*/  ISETP.GT.U32.AND.EX P0, PT, R2, RZ, PT, P0 ;  /* 0x000000ff0200720c */ /* 0x000fe20003f04100 */
[C---:B------:R-:W-:Y:S01]  /*01a0*/  VIADD R2, R0.reuse, 0x100 ;  /* 0x0000010000027836 */ /* 0x040fe20000000000 */
[----:B------:R-:W-:-:S04]  /*01b0*/  IADD3 R0, P2, PT, R0, UR4, RZ ;  /* 0x0000000400007c10 */ /* 0x000fc8000ff5e0ff */
[----:B------:R-:W-:Y:S01]  /*01c0*/  ISETP.LT.U32.AND P1, PT, R2, UR6, PT ;  /* 0x0000000602007c0c */ /* 0x000fe2000bf21070 */
[----:B------:R-:W-:Y:S01]  /*01d0*/  IMAD.X R3, RZ, RZ, UR5, P2 ;  /* 0x00000005ff037e24 */ /* 0x000fe200090e06ff */
[----:B-1----:R-:W-:Y:S02]  /*01e0*/  LEA R2, P2, R0, UR10, 0x2 ;  /* 0x0000000a00027c11 */ /* 0x002fe4000f8410ff */
[----:B------:R-:W-:Y:S02]  /*01f0*/  ISETP.GT.U32.AND.EX P1, PT, R4, RZ, PT, P1 ;  /* 0x000000ff0400720c */ /* 0x000fe40003f24110 */
[----:B------:R-:W-:Y:S01]  /*0200*/  LEA.HI.X R3, R0, UR11, R3, 0x2, P2 ;  /* 0x0000000b00037c11 */ /* 0x000fe200090f1403 */
[----:B------:R-:W0:Y:S04]  /*0210*/  @P0 LDC R5, c[0x0][0x390] ;  /* 0x0000e400ff050b82 */ /* 0x000e280000000800 */
[----:B0-----:R0:W-:Y:S06]  /*0220*/  @P0 STG.E desc[UR8][R2.64], R5 ;  /* 0x0000000502000986 */ /* 0x0011ec000c101908 */
[----:B------:R-:W-:Y:S05]  /*0230*/  @!P1 EXIT ;  /* 0x000000000000994d */ /* 0x000fea0003800000 */
[----:B0-----:R-:W0:Y:S02]  /*0240*/  LDC R5, c[0x0][0x390] ;  /* 0x0000e400ff057b82 */ /* 0x001e240000000800 */
[----:B0-----:R-:W-:Y:S01]  /*0250*/  STG.E desc[UR8][R2.64+0x400], R5 ;  /* 0x0004000502007986 */ /* 0x001fe2000c101908 */
[----:B------:R-:W-:Y:S05]  /*0260*/  EXIT ;  /* 0x000000000000794d */ /* 0x000fea0003800000 */
.L_x_3:
        /* <DEDUP_REMOVED lines=9> */
.L_x_131:


//--------------------- .text._ZN3cub18CUB_300001_SM_10006detail11EmptyKernelIvEEvv --------------------------
	.section	.text._ZN3cub18CUB_300001_SM_10006detail11EmptyKernelIvEEvv,"ax",@progbits
	.align	128
        .global         _ZN3cub18CUB_300001_SM_10006detail11EmptyKernelIvEEvv
        .type           _ZN3cub18CUB_300001_SM_10006detail11EmptyKernelIvEEvv,@function
        .size           _ZN3cub18CUB_300001_SM_10006detail11EmptyKernelIvEEvv,(.L_x_132 - _ZN3cub18CUB_300001_SM_10006detail11EmptyKernelIvEEvv)
        .other          _ZN3cub18CUB_300001_SM_10006detail11EmptyKernelIvEEvv,@"STO_CUDA_ENTRY STV_DEFAULT"
_ZN3cub18CUB_300001_SM_10006detail11EmptyKernelIvEEvv:
.text._ZN3cub18CUB_300001_SM_10006detail11EmptyKernelIvEEvv:
[----:B------:R-:W-:Y:S01]  /*0000*/  LDC R1, c[0x0][0x37c] ;  /* 0x0000df00ff017b82 */ /* 0x000fe20000000800 */
[----:B------:R-:W-:Y:S05]  /*0010*/  EXIT ;  /* 0x000000000000794d */ /* 0x000fea0003800000 */
.L_x_4:
        /* <DEDUP_REMOVED lines=14> */
.L_x_132:


//--------------------- .text._Z13kernelDPDpairPfS_S_S_S_S_S_S_S_im --------------------------
	.section	.text._Z13kernelDPDpairPfS_S_S_S_S_S_S_S_im,"ax",@progbits
	.align	128
        .global         _Z13kernelDPDpairPfS_S_S_S_S_S_S_S_im
        .type           _Z13kernelDPDpairPfS_S_S_S_S_S_S_S_im,@function
        .size           _Z13kernelDPDpairPfS_S_S_S_S_S_S_S_im,(.L_x_124 - _Z13kernelDPDpairPfS_S_S_S_S_S_S_S_im)
        .other          _Z13kernelDPDpairPfS_S_S_S_S_S_S_S_im,@"STO_CUDA_ENTRY STV_DEFAULT"
_Z13kernelDPDpairPfS_S_S_S_S_S_S_S_im:
.text._Z13kernelDPDpairPfS_S_S_S_S_S_S_S_im:
[----:B------:R-:W-:Y:S01]  /*0000*/  LDC R1, c[0x0][0x37c] ;  /* 0x0000df00ff017b82 */ /* 0x000fe20000000800 */
[----:B------:R-:W0:Y:S01]  /*0010*/  S2R R0, SR_CTAID.X ;  /* 0x0000000000007919 */ /* 0x000e220000002500 */
[----:B------:R-:W1:Y:S01]  /*0020*/  LDCU UR4, c[0x0][0x3c8] ;  /* 0x00007900ff0477ac */ /* 0x000e620008000800 */
[----:B------:R-:W0:Y:S01]  /*0030*/  S2R R3, SR_TID.X ;  /* 0x0000000000037919 */ /* 0x000e220000002100 */
[----:B------:R-:W0:Y:S01]  /*0040*/  LDCU UR5, c[0x0][0x360] ;  /* 0x00006c00ff0577ac */ /* 0x000e220008000800 */
[----:B-1----:R-:W-:Y:S01]  /*0050*/  UIMAD UR4, UR4, UR4, URZ ;  /* 0x00000004040472a4 */ /* 0x002fe2000f8e02ff */
[----:B0-----:R-:W-:-:S05]  /*0060*/  IMAD R2, R0, UR5, R3 ;  /* 0x0000000500027c24 */ /* 0x001fca000f8e0203 */
[----:B------:R-:W-:Y:S01]  /*0070*/  ISETP.GT.AND P0, PT, R2, UR4, PT ;  /* 0x0000000402007c0c */ /* 0x000fe2000bf04270 */
[----:B------:R-:W-:-:S12]  /*0080*/  IMAD.U32 R2, RZ, RZ, UR5 ;  /* 0x00000005ff027e24 */ /* 0x000fd8000f8e00ff */
[----:B------:R-:W-:Y:S05]  /*0090*/  @P0 EXIT ;  /* 0x000000000000094d */ /* 0x000fea0003800000 */
[----:B------:R-:W0:Y:S01]  /*00a0*/  LDC.64 R8, c[0x0][0x380] ;  /* 0x0000e000ff087b82 */ /* 0x000e220000000a00 */
[----:B------:R-:W1:Y:S07]  /*00b0*/  LDCU.64 UR6, c[0x0][0x358] ;  /* 0x00006b00ff0677ac */ /* 0x000e6e0008000a00 */
[----:B------:R-:W2:Y:S08]  /*00c0*/  LDC.64 R12, c[0x0][0x388] ;  /* 0x0000e200ff0c7b82 */ /* 0x000eb00000000a00 */
[----:B------:R-:W3:Y:S01]  /*00d0*/  LDC.64 R16, c[0x0][0x390] ;  /* 0x0000e400ff107b82 */ /* 0x000ee20000000a00 */
[----:B0-----:R-:W-:-:S04]  /*00e0*/  IMAD.WIDE.U32 R4, R0, 0x4, R8 ;  /* 0x0000000400047825 */ /* 0x001fc800078e0008 */
[C---:B------:R-:W-:Y:S02]  /*00f0*/  IMAD.WIDE.U32 R8, R3.reuse, 0x4, R8 ;  /* 0x0000000403087825 */ /* 0x040fe400078e0008 */
[----:B-1----:R-:W4:Y:S02]  /*0100*/  LDG.E R4, desc[UR6][R4.64] ;  /* 0x0000000604047981 */ /* 0x002f24000c1e1900 */
[C-C-:B--2---:R-:W-:Y:S02]  /*0110*/  IMAD.WIDE.U32 R10, R0.reuse, 0x4, R12.reuse ;  /* 0x00000004000a7825 */ /* 0x144fe400078e000c */
[----:B------:R-:W4:Y:S02]  /*0120*/  LDG.E R9, desc[UR6][R8.64] ;  /* 0x0000000608097981 */ /* 0x000f24000c1e1900 */
[----:B------:R-:W-:Y:S02]  /*0130*/  IMAD.WIDE.U32 R12, R3, 0x4, R12 ;  /* 0x00000004030c7825 */ /* 0x000fe400078e000c */
[----:B------:R-:W2:Y:S02]  /*0140*/  LDG.E R10, desc[UR6][R10.64] ;  /* 0x000000060a0a7981 */ /* 0x000ea4000c1e1900 */
[----:B---3--:R-:W-:-:S02]  /*0150*/  IMAD.WIDE.U32 R14, R0, 0x4, R16 ;  /* 0x00000004000e7825 */ /* 0x008fc400078e0010 */
[----:B------:R-:W2:Y:S02]  /*0160*/  LDG.E R13, desc[UR6][R12.64] ;  /* 0x000000060c0d7981 */ /* 0x000ea4000c1e1900 */
[----:B------:R-:W-:Y:S02]  /*0170*/  IMAD.WIDE.U32 R16, R3, 0x4, R16 ;  /* 0x0000000403107825 */ /* 0x000fe400078e0010 */
[----:B------:R-:W3:Y:S04]  /*0180*/  LDG.E R14, desc[UR6][R14.64] ;  /* 0x000000060e0e7981 */ /* 0x000ee8000c1e1900 */
[----:B------:R-:W3:Y:S01]  /*0190*/  LDG.E R17, desc[UR6][R16.64] ;  /* 0x0000000610117981 */ /* 0x000ee2000c1e1900 */
[----:B------:R-:W-:Y:S01]  /*01a0*/  BSSY.RECONVERGENT B0, `(.L_x_5) ;  /* 0x000000b000007945 */ /* 0x000fe20003800200 */
[----:B----4-:R-:W-:-:S05]  /*01b0*/  FADD R4, R4, -R9 ;  /* 0x8000000904047221 */ /* 0x010fca0000000000 */
[----:B------:R-:W-:Y:S01]  /*01c0*/  FSETP.GT.AND P2, PT, |R4|, 2.5, PT ;  /* 0x402000000400780b */ /* 0x000fe20003f44200 */
[----:B--2---:R-:W-:Y:S01]  /*01d0*/  FADD R5, R10, -R13 ;  /* 0x8000000d0a057221 */ /* 0x004fe20000000000 */
[----:B---3--:R-:W-:-:S04]  /*01e0*/  FADD R6, R14, -R17 ;  /* 0x800000110e067221 */ /* 0x008fc80000000000 */
[----:B------:R-:W-:Y:S02]  /*01f0*/  FSETP.GT.AND P0, PT, |R5|, 2.5, PT ;  /* 0x402000000500780b */ /* 0x000fe40003f04200 */
[----:B------:R-:W-:-:S05]  /*0200*/  FSETP.GT.AND P1, PT, |R6|, 2.5, PT ;  /* 0x402000000600780b */ /* 0x000fca0003f24200 */
[----:B------:R-:W-:Y:S08]  /*0210*/  @!P2 BRA `(.L_x_6) ;  /* 0x00000000000ca947 */ /* 0x000ff00003800000 */
[----:B------:R-:W-:-:S13]  /*0220*/  FSETP.GEU.AND P2, PT, R4, RZ, PT ;  /* 0x000000ff0400720b */ /* 0x000fda0003f4e000 */
[----:B------:R-:W-:-:S04]  /*0230*/  @!P2 FADD R4, R4, 5 ;  /* 0x40a000000404a421 */ /* 0x000fc80000000000 */
[----:B------:R-:W-:-:S07]  /*0240*/  @P2 FADD R4, R4, -5 ;  /* 0xc0a0000004042421 */ /* 0x000fce0000000000 */
.L_x_6:
[----:B------:R-:W-:Y:S05]  /*0250*/  BSYNC.RECONVERGENT B0 ;  /* 0x0000000000007941 */ /* 0x000fea0003800200 */
.L_x_5:
[----:B------:R-:W-:Y:S04]  /*0260*/  BSSY.RECONVERGENT B0, `(.L_x_7) ;  /* 0x0000005000007945 */ /* 0x000fe80003800200 */
[----:B------:R-:W-:Y:S05]  /*0270*/  @!P0 BRA `(.L_x_8) ;  /* 0x00000000000c8947 */ /* 0x000fea0003800000 */
[----:B------:R-:W-:-:S13]  /*0280*/  FSETP.GEU.AND P0, PT, R5, RZ, PT ;  /* 0x000000ff0500720b */ /* 0x000fda0003f0e000 */
[----:B------:R-:W-:-:S04]  /*0290*/  @P0 FADD R5, R5, -5 ;  /* 0xc0a0000005050421 */ /* 0x000fc80000000000 */
[----:B------:R-:W-:-:S07]  /*02a0*/  @!P0 FADD R5, R5, 5 ;  /* 0x40a0000005058421 */ /* 0x000fce0000000000 */
.L_x_8:
[----:B------:R-:W-:Y:S05]  /*02b0*/  BSYNC.RECONVERGENT B0 ;  /* 0x0000000000007941 */ /* 0x000fea0003800200 */
.L_x_7:
[----:B------:R-:W-:Y:S04]  /*02c0*/  BSSY.RECONVERGENT B0, `(.L_x_9) ;  /* 0x0000005000007945 */ /* 0x000fe80003800200 */
[----:B------:R-:W-:Y:S05]  /*02d0*/  @!P1 BRA `(.L_x_10) ;  /* 0x00000000000c9947 */ /* 0x000fea0003800000 */
[----:B------:R-:W-:-:S13]  /*02e0*/  FSETP.GEU.AND P0, PT, R6, RZ, PT ;  /* 0x000000ff0600720b */ /* 0x000fda0003f0e000 */
[----:B------:R-:W-:-:S04]  /*02f0*/  @P0 FADD R6, R6, -5 ;  /* 0xc0a0000006060421 */ /* 0x000fc80000000000 */
[----:B------:R-:W-:-:S07]  /*0300*/  @!P0 FADD R6, R6, 5 ;  /* 0x40a0000006068421 */ /* 0x000fce0000000000 */
.L_x_10:
[----:B------:R-:W-:Y:S05]  /*0310*/  BSYNC.RECONVERGENT B0 ;  /* 0x0000000000007941 */ /* 0x000fea0003800200 */
.L_x_9:
[----:B------:R-:W-:Y:S01]  /*0320*/  FMUL R7, R5, R5 ;  /* 0x0000000505077220 */ /* 0x000fe20000400000 */
[----:B------:R-:W-:Y:S01]  /*0330*/  BSSY.RECONVERGENT B0, `(.L_x_11) ;  /* 0x00000f1000007945 */ /* 0x000fe20003800200 */
[----:B------:R-:W-:Y:S02]  /*0340*/  CS2R R8, SRZ ;  /* 0x0000000000087805 */ /* 0x000fe4000001ff00 */
[----:B------:R-:W-:-:S04]  /*0350*/  FFMA R7, R4, R4, R7 ;  /* 0x0000000404077223 */ /* 0x000fc80000000007 */
[----:B------:R-:W-:Y:S01]  /*0360*/  FFMA R10, R6, R6, R7 ;  /* 0x00000006060a7223 */ /* 0x000fe20000000007 */
[----:B------:R-:W-:-:S04]  /*0370*/  IMAD.MOV.U32 R7, RZ, RZ, RZ ;  /* 0x000000ffff077224 */ /* 0x000fc800078e00ff */
[----:B------:R-:W-:-:S04]  /*0380*/  FSETP.GEU.AND P0, PT, R10, 1.4400000572204589844, PT ;  /* 0x3fb851ec0a00780b */ /* 0x000fc80003f0e000 */
[----:B------:R-:W-:-:S13]  /*0390*/  ISETP.EQ.OR P0, PT, R0, R3, P0 ;  /* 0x000000030000720c */ /* 0x000fda0000702670 */
[----:B------:R-:W-:Y:S05]  /*03a0*/  @P0 BRA `(.L_x_12) ;  /* 0x0000000c00a40947 */ /* 0x000fea0003800000 */
[----:B------:R-:W-:Y:S01]  /*03b0*/  IADD3 R7, PT, PT, R10, -0xd000000, RZ ;  /* 0xf30000000a077810 */ /* 0x000fe20007ffe0ff */
[----:B------:R0:W1:Y:S01]  /*03c0*/  MUFU.RSQ R9, R10 ;  /* 0x0000000a00097308 */ /* 0x0000620000001400 */
[----:B------:R-:W-:Y:S02]  /*03d0*/  BSSY.RECONVERGENT B1, `(.L_x_13) ;  /* 0x000000a000017945 */ /* 0x000fe40003800200 */
[----:B------:R-:W-:-:S13]  /*03e0*/  ISETP.GT.U32.AND P0, PT, R7, 0x727fffff, PT ;  /* 0x727fffff0700780c */ /* 0x000fda0003f04070 */
[----:B0-----:R-:W-:Y:S05]  /*03f0*/  @!P0 BRA `(.L_x_14) ;  /* 0x00000000000c8947 */ /* 0x001fea0003800000 */
[----:B------:R-:W-:-:S07]  /*0400*/  MOV R13, 0x420 ;  /* 0x00000420000d7802 */ /* 0x000fce0000000f00 */
[----:B-1----:R-:W-:Y:S05]  /*0410*/  CALL.REL.NOINC `($__internal_2_$__cuda_sm20_sqrt_rn_f32_slowpath) ;  /* 0x0000001800707944 */ /* 0x002fea0003c00000 */
[----:B------:R-:W-:Y:S05]  /*0420*/  BRA `(.L_x_15) ;  /* 0x0000000000107947 */ /* 0x000fea0003800000 */
.L_x_14:
[----:B-1----:R-:W-:Y:S01]  /*0430*/  FMUL.FTZ R7, R10, R9 ;  /* 0x000000090a077220 */ /* 0x002fe20000410000 */
[----:B------:R-:W-:-:S03]  /*0440*/  FMUL.FTZ R9, R9, 0.5 ;  /* 0x3f00000009097820 */ /* 0x000fc60000410000 */
[----:B------:R-:W-:-:S04]  /*0450*/  FFMA R8, -R7, R7, R10 ;  /* 0x0000000707087223 */ /* 0x000fc8000000010a */
[----:B------:R-:W-:-:S07]  /*0460*/  FFMA R7, R8, R9, R7 ;  /* 0x0000000908077223 */ /* 0x000fce0000000007 */
.L_x_15:
[----:B------:R-:W-:Y:S05]  /*0470*/  BSYNC.RECONVERGENT B1 ;  /* 0x0000000000017941 */ /* 0x000fea0003800200 */
.L_x_13:
[----:B------:R-:W0:Y:S01]  /*0480*/  LDC.64 R22, c[0x0][0x3a0] ;  /* 0x0000e800ff167b82 */ /* 0x000e220000000a00 */
[----:B------:R-:W1:Y:S07]  /*0490*/  LDCU UR4, c[0x0][0x3d0] ;  /* 0x00007a00ff0477ac */ /* 0x000e6e0008000800 */
[----:B------:R-:W2:Y:S08]  /*04a0*/  LDC.64 R14, c[0x0][0x398] ;  /* 0x0000e600ff0e7b82 */ /* 0x000eb00000000a00 */
[----:B------:R-:W3:Y:S01]  /*04b0*/  LDC.64 R12, c[0x0][0x3a8] ;  /* 0x0000ea00ff0c7b82 */ /* 0x000ee20000000a00 */
[----:B0-----:R-:W-:-:S04]  /*04c0*/  IMAD.WIDE.U32 R18, R0, 0x4, R22 ;  /* 0x0000000400127825 */ /* 0x001fc800078e0016 */
[C---:B------:R-:W-:Y:S01]  /*04d0*/  IMAD.WIDE.U32 R22, R3.reuse, 0x4, R22 ;  /* 0x0000000403167825 */ /* 0x040fe200078e0016 */
[----:B------:R0:W4:Y:S03]  /*04e0*/  LDG.E R21, desc[UR6][R18.64] ;  /* 0x0000000612157981 */ /* 0x000126000c1e1900 */
[C-C-:B--2---:R-:W-:Y:S01]  /*04f0*/  IMAD.WIDE.U32 R16, R0.reuse, 0x4, R14.reuse ;  /* 0x0000000400107825 */ /* 0x144fe200078e000e */
[----:B------:R-:W4:Y:S03]  /*0500*/  LDG.E R8, desc[UR6][R22.64] ;  /* 0x0000000616087981 */ /* 0x000f26000c1e1900 */
[C---:B------:R-:W-:Y:S01]  /*0510*/  IMAD.WIDE.U32 R14, R3.reuse, 0x4, R14 ;  /* 0x00000004030e7825 */ /* 0x040fe200078e000e */
[----:B------:R-:W2:Y:S03]  /*0520*/  LDG.E R11, desc[UR6][R16.64] ;  /* 0x00000006100b7981 */ /* 0x000ea6000c1e1900 */
[C-C-:B---3--:R-:W-:Y:S01]  /*0530*/  IMAD.WIDE.U32 R24, R0.reuse, 0x4, R12.reuse ;  /* 0x0000000400187825 */ /* 0x148fe200078e000c */
[----:B------:R3:W2:Y:S03]  /*0540*/  LDG.E R20, desc[UR6][R14.64] ;  /* 0x000000060e147981 */ /* 0x0006a6000c1e1900 */
[----:B------:R-:W-:Y:S01]  /*0550*/  IMAD.WIDE.U32 R12, R3, 0x4, R12 ;  /* 0x00000004030c7825 */ /* 0x000fe200078e000c */
[----:B------:R-:W5:Y:S04]  /*0560*/  LDG.E R10, desc[UR6][R24.64] ;  /* 0x00000006180a7981 */ /* 0x000f68000c1e1900 */
[----:B------:R3:W5:Y:S01]  /*0570*/  LDG.E R9, desc[UR6][R12.64] ;  /* 0x000000060c097981 */ /* 0x000762000c1e1900 */
[----:B------:R-:W-:-:S02]  /*0580*/  VIMNMX.U32 R26, PT, PT, R0, R3, PT ;  /* 0x00000003001a7248 */ /* 0x000fc40003fe0000 */
[----:B------:R-:W-:-:S03]  /*0590*/  VIMNMX.U32 R27, PT, PT, R0, R3, !PT ;  /* 0x00000003001b7248 */ /* 0x000fc60007fe0000 */
[----:B0-----:R-:W-:Y:S01]  /*05a0*/  IMAD.SHL.U32 R18, R26, 0x80, RZ ;  /* 0x000000801a127824 */ /* 0x001fe200078e00ff */
[----:B------:R-:W-:-:S04]  /*05b0*/  SHF.R.U32.HI R19, RZ, 0x6, R27 ;  /* 0x00000006ff137819 */ /* 0x000fc8000001161b */
[----:B-1----:R-:W-:Y:S02]  /*05c0*/  LOP3.LUT R18, R18, UR4, R19, 0x96, !PT ;  /* 0x0000000412127c12 */ /* 0x002fe4000f8e9613 */
[----:B---3--:R-:W-:Y:S02]  /*05d0*/  SHF.R.U32.HI R14, RZ, 0x4, R26 ;  /* 0x00000004ff0e7819 */ /* 0x008fe4000001161a */
[----:B------:R-:W-:-:S04]  /*05e0*/  SHF.R.U32.HI R15, RZ, 0xf, R18 ;  /* 0x0000000fff0f7819 */ /* 0x000fc80000011612 */
[----:B------:R-:W-:-:S05]  /*05f0*/  LOP3.LUT R14, R15, R14, RZ, 0x3c, !PT ;  /* 0x0000000e0f0e7212 */ /* 0x000fca00078e3cff */
[----:B------:R-:W-:-:S05]  /*0600*/  IMAD.IADD R27, R27, 0x1, R14 ;  /* 0x000000011b1b7824 */ /* 0x000fca00078e020e */
[----:B------:R-:W-:-:S05]  /*0610*/  LEA R13, R27, R18, 0x1 ;  /* 0x000000121b0d7211 */ /* 0x000fca00078e08ff */
[----:B------:R-:W-:-:S05]  /*0620*/  IMAD.SHL.U32 R13, R13, 0x100, RZ ;  /* 0x000001000d0d7824 */ /* 0x000fca00078e00ff */
[----:B------:R-:W-:Y:S02]  /*0630*/  LOP3.LUT R13, R13, R26, RZ, 0x3c, !PT ;  /* 0x0000001a0d0d7212 */ /* 0x000fe400078e3cff */
[----:B------:R-:W-:-:S03]  /*0640*/  SHF.R.U32.HI R12, RZ, 0xb, R27 ;  /* 0x0000000bff0c7819 */ /* 0x000fc6000001161b */
[----:B------:R-:W-:-:S05]  /*0650*/  IMAD.SHL.U32 R15, R13, 0x2, RZ ;  /* 0x000000020d0f7824 */ /* 0x000fca00078e00ff */
[----:B------:R-:W-:-:S05]  /*0660*/  LOP3.LUT R12, R15, R12, RZ, 0x3c, !PT ;  /* 0x0000000c0f0c7212 */ /* 0x000fca00078e3cff */
[----:B------:R-:W-:Y:S01]  /*0670*/  IMAD R15, R12, -0x5ac994b3, RZ ;  /* 0xa5366b4d0c0f7824 */ /* 0x000fe200078e02ff */
[----:B------:R-:W-:-:S04]  /*0680*/  SHF.L.U32 R12, R13, 0x4, RZ ;  /* 0x000000040d0c7819 */ /* 0x000fc800000006ff */
[----:B------:R-:W-:-:S04]  /*0690*/  LOP3.LUT R15, R15, R18, RZ, 0x3c, !PT ;  /* 0x000000120f0f7212 */ /* 0x000fc800078e3cff */
[----:B------:R-:W-:-:S04]  /*06a0*/  SHF.R.U32.HI R17, RZ, 0x10, R15 ;  /* 0x00000010ff117819 */ /* 0x000fc8000001160f */
[----:B------:R-:W-:-:S05]  /*06b0*/  LOP3.LUT R12, R17, R12, RZ, 0x3c, !PT ;  /* 0x0000000c110c7212 */ /* 0x000fca00078e3cff */
[----:B------:R-:W-:Y:S01]  /*06c0*/  IMAD R12, R12, 0x72be1579, R27 ;  /* 0x72be15790c0c7824 */ /* 0x000fe200078e021b */
[----:B------:R-:W-:-:S04]  /*06d0*/  SHF.R.U32.HI R14, RZ, 0x5, R15 ;  /* 0x00000005ff0e7819 */ /* 0x000fc8000001160f */
[----:B------:R-:W-:-:S04]  /*06e0*/  SHF.R.S32.HI R17, RZ, 0x16, R12 ;  /* 0x00000016ff117819 */ /* 0x000fc8000001140c */
[----:B------:R-:W-:-:S05]  /*06f0*/  LOP3.LUT R14, R17, R14, RZ, 0x3c, !PT ;  /* 0x0000000e110e7212 */ /* 0x000fca00078e3cff */
[----:B------:R-:W-:-:S05]  /*0700*/  IMAD R14, R14, 0x3f38a6ed, RZ ;  /* 0x3f38a6ed0e0e7824 */ /* 0x000fca00078e02ff */
[----:B------:R-:W-:-:S05]  /*0710*/  LOP3.LUT R14, R14, R13, RZ, 0x3c, !PT ;  /* 0x0000000d0e0e7212 */ /* 0x000fca00078e3cff */
[----:B------:R-:W-:-:S05]  /*0720*/  IMAD R12, R15, R14, R12 ;  /* 0x0000000e0f0c7224 */ /* 0x000fca00078e020c */
[----:B------:R-:W-:-:S04]  /*0730*/  SHF.R.U32.HI R16, RZ, 0x2, R12 ;  /* 0x00000002ff107819 */ /* 0x000fc8000001160c */
[----:B------:R-:W-:-:S05]  /*0740*/  LOP3.LUT R15, R16, R15, RZ, 0x3c, !PT ;  /* 0x0000000f100f7212 */ /* 0x000fca00078e3cff */
[----:B------:R-:W-:Y:S01]  /*0750*/  IMAD.IADD R15, R14, 0x1, R15 ;  /* 0x000000010e0f7824 */ /* 0x000fe200078e020f */
[----:B------:R-:W-:-:S04]  /*0760*/  SHF.R.S32.HI R13, RZ, 0x11, R12 ;  /* 0x00000011ff0d7819 */ /* 0x000fc8000001140c */
[----:B------:R-:W-:-:S04]  /*0770*/  SHF.R.S32.HI R14, RZ, 0xe, R15 ;  /* 0x0000000eff0e7819 */ /* 0x000fc8000001140f */
[----:B------:R-:W-:Y:S02]  /*0780*/  LOP3.LUT R14, R14, R15, RZ, 0x3c, !PT ;  /* 0x0000000f0e0e7212 */ /* 0x000fe400078e3cff */
[----:B------:R-:W-:-:S03]  /*0790*/  LOP3.LUT R13, R13, R12, RZ, 0x3c, !PT ;  /* 0x0000000c0d0d7212 */ /* 0x000fc600078e3cff */
[----:B------:R-:W-:-:S04]  /*07a0*/  IMAD R14, R14, 0x79dedea3, RZ ;  /* 0x79dedea30e0e7824 */ /* 0x000fc800078e02ff */
[--C-:B------:R-:W-:Y:S01]  /*07b0*/  IMAD.IADD R13, R13, 0x1, R14.reuse ;  /* 0x000000010d0d7824 */ /* 0x100fe200078e020e */
[----:B------:R-:W-:Y:S01]  /*07c0*/  SHF.R.S32.HI R12, RZ, 0x8, R14 ;  /* 0x00000008ff0c7819 */ /* 0x000fe2000001140e */
[----:B------:R-:W-:-:S03]  /*07d0*/  HFMA2 R17, -RZ, RZ, 15.8359375, 342.25 ;  /* 0x4beb5d59ff117431 */ /* 0x000fc600000001ff */
[----:B------:R-:W-:-:S04]  /*07e0*/  LOP3.LUT R15, R13, R12, RZ, 0x3c, !PT ;  /* 0x0000000c0d0f7212 */ /* 0x000fc800078e3cff */
[----:B------:R-:W-:Y:S01]  /*07f0*/  LOP3.LUT R12, R15, 0xdddf97f5, RZ, 0x3c, !PT ;  /* 0xdddf97f50f0c7812 */ /* 0x000fe200078e3cff */
[----:B------:R-:W0:Y:S01]  /*0800*/  MUFU.RCP64H R13, 4.29496524800000000000e+09 ;  /* 0x41efffff000d7908 */ /* 0x000e220000001800 */
[----:B------:R-:W-:-:S03]  /*0810*/  SHF.R.S32.HI R18, RZ, 0x1, R15 ;  /* 0x00000001ff127819 */ /* 0x000fc6000001140f */
[----:B------:R-:W-:-:S04]  /*0820*/  IMAD R12, R15, R12, R14 ;  /* 0x0000000c0f0c7224 */ /* 0x000fc800078e020e */
[----:B------:R-:W-:Y:S01]  /*0830*/  IMAD R16, R12, R17, 0x2600e1f7 ;  /* 0x2600e1f70c107424 */ /* 0x000fe200078e0211 */
[----:B------:R-:W-:Y:S01]  /*0840*/  IADD3 R12, PT, PT, R18, -0x54346909, RZ ;  /* 0xabcb96f7120c7810 */ /* 0x000fe20007ffe0ff */
[----:B------:R-:W-:-:S03]  /*0850*/  IMAD.MOV.U32 R14, RZ, RZ, -0x200000 ;  /* 0xffe00000ff0e7424 */ /* 0x000fc600078e00ff */
[----:B------:R-:W-:Y:S02]  /*0860*/  SHF.R.S32.HI R17, RZ, 0x1a, R16 ;  /* 0x0000001aff117819 */ /* 0x000fe40000011410 */
[----:B------:R-:W-:Y:S01]  /*0870*/  SHF.R.S32.HI R19, RZ, 0x1f, R12 ;  /* 0x0000001fff137819 */ /* 0x000fe2000001140c */
[----:B------:R-:W-:Y:S02]  /*0880*/  IMAD.MOV.U32 R15, RZ, RZ, 0x41efffff ;  /* 0x41efffffff0f7424 */ /* 0x000fe400078e00ff */
[----:B------:R-:W-:Y:S01]  /*0890*/  IMAD.MOV.U32 R12, RZ, RZ, 0x1 ;  /* 0x00000001ff0c7424 */ /* 0x000fe200078e00ff */
[----:B------:R-:W-:Y:S02]  /*08a0*/  LOP3.LUT R22, R17, R16, RZ, 0x3c, !PT ;  /* 0x0000001011167212 */ /* 0x000fe400078e3cff */
[----:B------:R-:W-:-:S03]  /*08b0*/  LOP3.LUT R19, R19, 0xda879add, RZ, 0xc0, !PT ;  /* 0xda879add13137812 */ /* 0x000fc600078ec0ff */
[----:B0-----:R-:W-:Y:S01]  /*08c0*/  DFMA R16, R12, -R14, 1 ;  /* 0x3ff000000c10742b */ /* 0x001fe2000000080e */
[----:B------:R-:W-:-:S05]  /*08d0*/  IADD3 R19, PT, PT, R22, R18, R19 ;  /* 0x0000001216137210 */ /* 0x000fca0007ffe013 */
[----:B------:R-:W-:Y:S02]  /*08e0*/  VIADD R19, R19, 0x2bd56842 ;  /* 0x2bd5684213137836 */ /* 0x000fe40000000000 */
[----:B------:R-:W-:-:S03]  /*08f0*/  DFMA R16, R16, R16, R16 ;  /* 0x000000101010722b */ /* 0x000fc60000000010 */
[----:B------:R-:W-:-:S04]  /*0900*/  SHF.R.U32.HI R18, RZ, 0x14, R19 ;  /* 0x00000014ff127819 */ /* 0x000fc80000011613 */
[----:B------:R-:W-:Y:S01]  /*0910*/  LOP3.LUT R18, R18, R19, RZ, 0x3c, !PT ;  /* 0x0000001312127212 */ /* 0x000fe200078e3cff */
[----:B------:R-:W-:-:S04]  /*0920*/  DFMA R16, R12, R16, R12 ;  /* 0x000000100c10722b */ /* 0x000fc8000000000c */
[----:B------:R-:W-:-:S04]  /*0930*/  IMAD R12, R18, 0x6957f5a7, RZ ;  /* 0x6957f5a7120c7824 */ /* 0x000fc800078e02ff */
[C---:B------:R-:W-:Y:S02]  /*0940*/  DFMA R18, R16.reuse, -R14, 1 ;  /* 0x3ff000001012742b */ /* 0x040fe4000000080e */
[----:B------:R-:W0:Y:S06]  /*0950*/  I2F.F64.U32 R12, R12 ;  /* 0x0000000c000c7312 */ /* 0x000e2c0000201800 */
[----:B------:R-:W-:-:S08]  /*0960*/  DFMA R16, R16, R18, R16 ;  /* 0x000000121010722b */ /* 0x000fd00000000010 */
[----:B0-----:R-:W-:-:S08]  /*0970*/  DMUL R18, R12, R16 ;  /* 0x000000100c127228 */ /* 0x001fd00000000000 */
[----:B------:R-:W-:-:S08]  /*0980*/  DFMA R14, R18, -R14, R12 ;  /* 0x8000000e120e722b */ /* 0x000fd0000000000c */
[----:B------:R-:W-:Y:S01]  /*0990*/  DFMA R14, R16, R14, R18 ;  /* 0x0000000e100e722b */ /* 0x000fe20000000012 */
[----:B------:R-:W-:-:S09]  /*09a0*/  FSETP.GEU.AND P1, PT, |R13|, 6.5827683646048100446e-37, PT ;  /* 0x036000000d00780b */ /* 0x000fd20003f2e200 */
[----:B------:R-:W-:-:S05]  /*09b0*/  FFMA R16, RZ, 29.999998092651367188, R15 ;  /* 0x41efffffff107823 */ /* 0x000fca000000000f */
[----:B------:R-:W-:Y:S01]  /*09c0*/  FSETP.GT.AND P0, PT, |R16|, 1.469367938527859385e-39, PT ;  /* 0x001000001000780b */ /* 0x000fe20003f04200 */
[----:B------:R-:W-:Y:S01]  /*09d0*/  BSSY.RECONVERGENT B1, `(.L_x_16) ;  /* 0x000000a000017945 */ /* 0x000fe20003800200 */
[----:B----4-:R-:W-:-:S04]  /*09e0*/  FADD R8, R21, -R8 ;  /* 0x8000000815087221 */ /* 0x010fc80000000000 */
[----:B------:R-:W-:Y:S01]  /*09f0*/  FMUL R8, R8, R5 ;  /* 0x0000000508087220 */ /* 0x000fe20000400000 */
[----:B--2---:R-:W-:-:S04]  /*0a00*/  FADD R11, R11, -R20 ;  /* 0x800000140b0b7221 */ /* 0x004fc80000000000 */
[----:B------:R-:W-:Y:S01]  /*0a10*/  FFMA R8, R11, R4, R8 ;  /* 0x000000040b087223 */ /* 0x000fe20000000008 */
[----:B-----5:R-:W-:-:S04]  /*0a20*/  FADD R9, R10, -R9 ;  /* 0x800000090a097221 */ /* 0x020fc80000000000 */
[----:B------:R-:W-:Y:S01]  /*0a30*/  FFMA R16, R9, R6, R8 ;  /* 0x0000000609107223 */ /* 0x000fe20000000008 */
[----:B------:R-:W-:Y:S06]  /*0a40*/  @P0 BRA P1, `(.L_x_17) ;  /* 0x0000000000080947 */ /* 0x000fec0000800000 */
[----:B------:R-:W-:-:S07]  /*0a50*/  MOV R22, 0xa70 ;  /* 0x00000a7000167802 */ /* 0x000fce0000000f00 */
[----:B------:R-:W-:Y:S05]  /*0a60*/  CALL.REL.NOINC `($__internal_0_$__cuda_sm20_div_rn_f64_full) ;  /* 0x0000000800d07944 */ /* 0x000fea0003c00000 */
.L_x_17:
[----:B------:R-:W-:Y:S05]  /*0a70*/  BSYNC.RECONVERGENT B1 ;  /* 0x0000000000017941 */ /* 0x000fea0003800200 */
.L_x_16:
[----:B------:R-:W0:Y:S01]  /*0a80*/  F2F.F32.F64 R14, R14 ;  /* 0x0000000e000e7310 */ /* 0x000e220000301000 */
[----:B------:R-:W-:Y:S02]  /*0a90*/  HFMA2 R13, -RZ, RZ, 1.9951171875, -0.40478515625 ;  /* 0x3ffbb67aff0d7431 */ /* 0x000fe400000001ff */
[----:B------:R-:W-:Y:S01]  /*0aa0*/  IMAD.MOV.U32 R12, RZ, RZ, -0x17cecb21 ;  /* 0xe83134dfff0c7424 */ /* 0x000fe200078e00ff */
[----:B------:R-:W-:Y:S01]  /*0ab0*/  MOV R11, 0x3f555555 ;  /* 0x3f555555000b7802 */ /* 0x000fe20000000f00 */
[----:B------:R-:W-:Y:S01]  /*0ac0*/  IMAD.MOV.U32 R10, RZ, RZ, 0x3f99999a ;  /* 0x3f99999aff0a7424 */ /* 0x000fe200078e00ff */
[----:B------:R-:W-:Y:S01]  /*0ad0*/  UMOV UR4, 0xe85390f7 ;  /* 0xe85390f700047882 */ /* 0x000fe20000000000 */
[----:B------:R-:W-:Y:S01]  /*0ae0*/  UMOV UR5, 0x400bb67a ;  /* 0x400bb67a00057882 */ /* 0x000fe20000000000 */
[----:B------:R-:W-:Y:S01]  /*0af0*/  BSSY.RECONVERGENT B2, `(.L_x_18) ;  /* 0x000000e000027945 */ /* 0x000fe20003800200 */
[----:B------:R-:W1:Y:S01]  /*0b00*/  FCHK P0, R7, 1.2000000476837158203 ;  /* 0x3f99999a07007902 */ /* 0x000e620000000000 */
[----:B------:R-:W-:-:S07]  /*0b10*/  FFMA R10, R11, -R10, 1 ;  /* 0x3f8000000b0a7423 */ /* 0x000fce000000080a */
[----:B0-----:R-:W0:Y:S02]  /*0b20*/  F2F.F64.F32 R8, R14 ;  /* 0x0000000e00087310 */ /* 0x001e240000201800 */
[----:B0-----:R-:W-:Y:S01]  /*0b30*/  DFMA R12, R8, UR4, -R12 ;  /* 0x00000004080c7c2b */ /* 0x001fe2000800080c */
[----:B------:R-:W-:-:S05]  /*0b40*/  FFMA R8, R10, R11, 0.8333333134651184082 ;  /* 0x3f5555550a087423 */ /* 0x000fca000000000b */
[----:B------:R0:W2:Y:S01]  /*0b50*/  F2F.F32.F64 R9, R12 ;  /* 0x0000000c00097310 */ /* 0x0000a20000301000 */
[----:B------:R-:W-:-:S04]  /*0b60*/  FFMA R10, R8, R7, RZ ;  /* 0x00000007080a7223 */ /* 0x000fc800000000ff */
[----:B------:R-:W-:-:S04]  /*0b70*/  FFMA R11, R10, -1.2000000476837158203, R7 ;  /* 0xbf99999a0a0b7823 */ /* 0x000fc80000000007 */
[----:B------:R-:W-:Y:S01]  /*0b80*/  FFMA R10, R8, R11, R10 ;  /* 0x0000000b080a7223 */ /* 0x000fe2000000000a */
[----:B01----:R-:W-:Y:S06]  /*0b90*/  @!P0 BRA `(.L_x_19) ;  /* 0x00000000000c8947 */ /* 0x003fec0003800000 */
[----:B------:R-:W-:-:S07]  /*0ba0*/  MOV R10, 0xbc0 ;  /* 0x00000bc0000a7802 */ /* 0x000fce0000000f00 */
[----:B--2---:R-:W-:Y:S05]  /*0bb0*/  CALL.REL.NOINC `($__internal_3_$__cuda_sm3x_div_rn_noftz_f32_slowpath) ;  /* 0x0000001000e87944 */ /* 0x004fea0003c00000 */
[----:B------:R-:W-:-:S07]  /*0bc0*/  IMAD.MOV.U32 R10, RZ, RZ, R8 ;  /* 0x000000ffff0a7224 */ /* 0x000fce00078e0008 */
.L_x_19:
[----:B------:R-:W-:Y:S05]  /*0bd0*/  BSYNC.RECONVERGENT B2 ;  /* 0x0000000000027941 */ /* 0x000fea0003800200 */
.L_x_18:
[----:B------:R-:W-:Y:S01]  /*0be0*/  FADD R13, -R10, 1 ;  /* 0x3f8000000a0d7421 */ /* 0x000fe20000000100 */
[----:B------:R-:W-:Y:S01]  /*0bf0*/  BSSY.RECONVERGENT B1, `(.L_x_20) ;  /* 0x0000048000017945 */ /* 0x000fe20003800200 */
[----:B------:R-:W-:-:S03]  /*0c00*/  IMAD.MOV.U32 R11, RZ, RZ, 0x3f800000 ;  /* 0x3f800000ff0b7424 */ /* 0x000fc600078e00ff */
[----:B------:R-:W-:-:S13]  /*0c10*/  FSETP.NEU.AND P0, PT, R13, 1, PT ;  /* 0x3f8000000d00780b */ /* 0x000fda0003f0d000 */
[----:B------:R-:W-:Y:S05]  /*0c20*/  @!P0 BRA `(.L_x_21) ;  /* 0x0000000400108947 */ /* 0x000fea0003800000 */
[----:B------:R-:W-:-:S13]  /*0c30*/  FSETP.NAN.AND P0, PT, |R13|, |R13|, PT ;  /* 0x4000000d0d00720b */ /* 0x000fda0003f08200 */
[----:B------:R-:W-:Y:S01]  /*0c40*/  @P0 FADD R11, R13, 0.25 ;  /* 0x3e8000000d0b0421 */ /* 0x000fe20000000000 */
[----:B------:R-:W-:Y:S06]  /*0c50*/  @P0 BRA `(.L_x_21) ;  /* 0x0000000400040947 */ /* 0x000fec0003800000 */
[----:B------:R-:W-:-:S04]  /*0c60*/  FSETP.NEU.AND P0, PT, |R13|, +INF , PT ;  /* 0x7f8000000d00780b */ /* 0x000fc80003f0d200 */
[----:B------:R-:W-:-:S13]  /*0c70*/  FSETP.NEU.AND P0, PT, R13, RZ, P0 ;  /* 0x000000ff0d00720b */ /* 0x000fda000070d000 */
[----:B------:R-:W-:-:S05]  /*0c80*/  @!P0 FADD R11, R13, R13 ;  /* 0x0000000d0d0b8221 */ /* 0x000fca0000000000 */
[----:B------:R-:W-:Y:S01]  /*0c90*/  @!P0 LOP3.LUT R11, R11, 0x7fffffff, RZ, 0xc0, !PT ;  /* 0x7fffffff0b0b8812 */ /* 0x000fe200078ec0ff */
[----:B------:R-:W-:Y:S06]  /*0ca0*/  @!P0 BRA `(.L_x_21) ;  /* 0x0000000000f08947 */ /* 0x000fec0003800000 */
[C---:B------:R-:W-:Y:S01]  /*0cb0*/  FMUL R8, |R13|.reuse, 16777216 ;  /* 0x4b8000000d087820 */ /* 0x040fe20000400200 */
[----:B------:R-:W-:Y:S01]  /*0cc0*/  FSETP.GEU.AND P0, PT, |R13|, 1.175494350822287508e-38, PT ;  /* 0x008000000d00780b */ /* 0x000fe20003f0e200 */
[----:B------:R-:W-:Y:S01]  /*0cd0*/  IMAD.MOV.U32 R19, RZ, RZ, 0x3a2c32e4 ;  /* 0x3a2c32e4ff137424 */ /* 0x000fe200078e00ff */
[----:B------:R-:W-:Y:S02]  /*0ce0*/  FSETP.GEU.AND P2, PT, -R10, -1, PT ;  /* 0xbf8000000a00780b */ /* 0x000fe40003f4e100 */
[----:B------:R-:W-:Y:S02]  /*0cf0*/  FSEL R8, R8, |R13|, !P0 ;  /* 0x4000000d08087208 */ /* 0x000fe40004000000 */
[----:B------:R-:W-:Y:S02]  /*0d00*/  FSEL R12, RZ, -24, P0 ;  /* 0xc1c00000ff0c7808 */ /* 0x000fe40000000000 */
[----:B------:R-:W-:-:S04]  /*0d10*/  IADD3 R11, PT, PT, R8, -0x3f3504f3, RZ ;  /* 0xc0cafb0d080b7810 */ /* 0x000fc80007ffe0ff */
[----:B------:R-:W-:-:S05]  /*0d20*/  LOP3.LUT R11, R11, 0xff800000, RZ, 0xc0, !PT ;  /* 0xff8000000b0b7812 */ /* 0x000fca00078ec0ff */
[----:B------:R-:W-:Y:S01]  /*0d30*/  IMAD.IADD R8, R8, 0x1, -R11 ;  /* 0x0000000108087824 */ /* 0x000fe200078e0a0b */
[----:B------:R-:W-:-:S03]  /*0d40*/  I2FP.F32.S32 R11, R11 ;  /* 0x0000000b000b7245 */ /* 0x000fc60000201400 */
[C---:B------:R-:W-:Y:S01]  /*0d50*/  FADD R14, R8.reuse, 1 ;  /* 0x3f800000080e7421 */ /* 0x040fe20000000000 */
[----:B------:R-:W-:-:S04]  /*0d60*/  FADD R15, R8, -1 ;  /* 0xbf800000080f7421 */ /* 0x000fc80000000000 */
[----:B------:R-:W-:Y:S01]  /*0d70*/  FADD R13, R15, R15 ;  /* 0x0000000f0f0d7221 */ /* 0x000fe20000000000 */
[----:B------:R-:W0:Y:S03]  /*0d80*/  MUFU.RCP R14, R14 ;  /* 0x0000000e000e7308 */ /* 0x000e260000001000 */
[----:B0-----:R-:W-:Y:S01]  /*0d90*/  FMUL R8, R14, R13 ;  /* 0x0000000d0e087220 */ /* 0x001fe20000400000 */
[----:B------:R-:W-:-:S03]  /*0da0*/  FFMA R13, R11, 1.1920928955078125e-07, R12 ;  /* 0x340000000b0d7823 */ /* 0x000fc6000000000c */
[----:B------:R-:W-:Y:S01]  /*0db0*/  FADD R17, R15, -R8 ;  /* 0x800000080f117221 */ /* 0x000fe20000000000 */
[CC--:B------:R-:W-:Y:S01]  /*0dc0*/  FMUL R12, R8.reuse, R8.reuse ;  /* 0x00000008080c7220 */ /* 0x0c0fe20000400000 */
[----:B------:R-:W-:Y:S02]  /*0dd0*/  FFMA R11, R8, 1.4426950216293334961, R13 ;  /* 0x3fb8aa3b080b7823 */ /* 0x000fe4000000000d */
[----:B------:R-:W-:Y:S01]  /*0de0*/  FADD R18, R17, R17 ;  /* 0x0000001111127221 */ /* 0x000fe20000000000 */
[C---:B------:R-:W-:Y:S01]  /*0df0*/  FFMA R17, R12.reuse, R19, 0.0032181653659790754318 ;  /* 0x3b52e7db0c117423 */ /* 0x040fe20000000013 */
[----:B------:R-:W-:Y:S02]  /*0e00*/  FADD R13, R13, -R11 ;  /* 0x8000000b0d0d7221 */ /* 0x000fe40000000000 */
[----:B------:R-:W-:Y:S01]  /*0e10*/  FFMA R15, R15, -R8, R18 ;  /* 0x800000080f0f7223 */ /* 0x000fe20000000012 */
[----:B------:R-:W-:Y:S01]  /*0e20*/  FFMA R17, R12, R17, 0.018033718690276145935 ;  /* 0x3c93bb730c117423 */ /* 0x000fe20000000011 */
[----:B------:R-:W-:-:S02]  /*0e30*/  FFMA R18, R8, 1.4426950216293334961, R13 ;  /* 0x3fb8aa3b08127823 */ /* 0x000fc4000000000d */
[----:B------:R-:W-:Y:S01]  /*0e40*/  FMUL R15, R14, R15 ;  /* 0x0000000f0e0f7220 */ /* 0x000fe20000400000 */
[----:B------:R-:W-:-:S03]  /*0e50*/  FFMA R17, R12, R17, 0.12022458761930465698 ;  /* 0x3df6384f0c117423 */ /* 0x000fc60000000011 */
[----:B------:R-:W-:Y:S01]  /*0e60*/  FFMA R13, R15, 1.4426950216293334961, R18 ;  /* 0x3fb8aa3b0f0d7823 */ /* 0x000fe20000000012 */
[----:B------:R-:W-:-:S03]  /*0e70*/  FMUL R17, R12, R17 ;  /* 0x000000110c117220 */ /* 0x000fc60000400000 */
[----:B------:R-:W-:Y:S01]  /*0e80*/  FFMA R14, R8, 1.9251366722983220825e-08, R13 ;  /* 0x32a55e34080e7823 */ /* 0x000fe2000000000d */
[----:B------:R-:W-:-:S04]  /*0e90*/  FMUL R12, R17, 3 ;  /* 0x40400000110c7820 */ /* 0x000fc80000400000 */
[----:B------:R-:W-:Y:S01]  /*0ea0*/  FFMA R12, R15, R12, R14 ;  /* 0x0000000c0f0c7223 */ /* 0x000fe2000000000e */
[----:B------:R-:W-:-:S03]  /*0eb0*/  MOV R15, 0x391fcb8e ;  /* 0x391fcb8e000f7802 */ /* 0x000fc60000000f00 */
[----:B------:R-:W-:-:S04]  /*0ec0*/  FFMA R12, R8, R17, R12 ;  /* 0x00000011080c7223 */ /* 0x000fc8000000000c */
[----:B------:R-:W-:-:S04]  /*0ed0*/  FADD R8, R11, R12 ;  /* 0x0000000c0b087221 */ /* 0x000fc80000000000 */
[----:B------:R-:W-:Y:S01]  /*0ee0*/  FMUL R13, R8, 0.25 ;  /* 0x3e800000080d7820 */ /* 0x000fe20000400000 */
[----:B------:R-:W-:-:S03]  /*0ef0*/  FADD R11, -R11, R8 ;  /* 0x000000080b0b7221 */ /* 0x000fc60000000100 */
[----:B------:R-:W0:Y:S01]  /*0f00*/  FRND R14, R13 ;  /* 0x0000000d000e7307 */ /* 0x000e220000201000 */
[----:B------:R-:W-:Y:S01]  /*0f10*/  FADD R11, R12, -R11 ;  /* 0x8000000b0c0b7221 */ /* 0x000fe20000000000 */
[----:B------:R-:W-:Y:S01]  /*0f20*/  FFMA R8, R8, 0.25, -R13 ;  /* 0x3e80000008087823 */ /* 0x000fe2000000080d */
[----:B------:R-:W-:-:S03]  /*0f30*/  FSETP.GT.AND P0, PT, |R13|, 152, PT ;  /* 0x431800000d00780b */ /* 0x000fc60003f04200 */
[----:B------:R-:W-:Y:S02]  /*0f40*/  FFMA R11, R11, 0.25, R8 ;  /* 0x3e8000000b0b7823 */ /* 0x000fe40000000008 */
[----:B------:R-:W1:Y:S01]  /*0f50*/  F2I.NTZ R12, R13 ;  /* 0x0000000d000c7305 */ /* 0x000e620000203100 */
[----:B0-----:R-:W-:Y:S01]  /*0f60*/  FADD R8, R13, -R14 ;  /* 0x8000000e0d087221 */ /* 0x001fe20000000000 */
[----:B------:R-:W-:-:S03]  /*0f70*/  FSETP.GT.AND P1, PT, R14, RZ, PT ;  /* 0x000000ff0e00720b */ /* 0x000fc60003f24000 */
[----:B------:R-:W-:-:S04]  /*0f80*/  FADD R8, R8, R11 ;  /* 0x0000000b08087221 */ /* 0x000fc80000000000 */
[----:B------:R-:W-:-:S04]  /*0f90*/  FFMA R11, R8, R15, 0.0013391353422775864601 ;  /* 0x3aaf85ed080b7423 */ /* 0x000fc8000000000f */
[----:B------:R-:W-:-:S04]  /*0fa0*/  FFMA R11, R8, R11, 0.0096188392490148544312 ;  /* 0x3c1d9856080b7423 */ /* 0x000fc8000000000b */
[----:B------:R-:W-:-:S04]  /*0fb0*/  FFMA R11, R8, R11, 0.055503588169813156128 ;  /* 0x3d6357bb080b7423 */ /* 0x000fc8000000000b */
[----:B------:R-:W-:-:S04]  /*0fc0*/  FFMA R11, R8, R11, 0.24022644758224487305 ;  /* 0x3e75fdec080b7423 */ /* 0x000fc8000000000b */
[C---:B------:R-:W-:Y:S01]  /*0fd0*/  FFMA R15, R8.reuse, R11, 0.69314718246459960938 ;  /* 0x3f317218080f7423 */ /* 0x040fe2000000000b */
[----:B------:R-:W-:Y:S02]  /*0fe0*/  SEL R11, RZ, 0x83000000, P1 ;  /* 0x83000000ff0b7807 */ /* 0x000fe40000800000 */
[----:B------:R-:W-:Y:S01]  /*0ff0*/  FSETP.GEU.AND P1, PT, R13, RZ, PT ;  /* 0x000000ff0d00720b */ /* 0x000fe20003f2e000 */
[----:B------:R-:W-:Y:S02]  /*1000*/  FFMA R15, R8, R15, 1 ;  /* 0x3f800000080f7423 */ /* 0x000fe4000000000f */
[----:B------:R-:W-:Y:S02]  /*1010*/  VIADD R8, R11, 0x7f000000 ;  /* 0x7f0000000b087836 */ /* 0x000fe40000000000 */
[----:B-1----:R-:W-:Y:S01]  /*1020*/  IMAD R12, R12, 0x800000, -R11 ;  /* 0x008000000c0c7824 */ /* 0x002fe200078e0a0b */
[----:B------:R-:W-:Y:S01]  /*1030*/  FSEL R11, RZ, +INF , !P1 ;  /* 0x7f800000ff0b7808 */ /* 0x000fe20004800000 */
[----:B------:R-:W-:-:S04]  /*1040*/  FMUL R15, R8, R15 ;  /* 0x0000000f080f7220 */ /* 0x000fc80000400000 */
[----:B------:R-:W-:Y:S01]  /*1050*/  @!P0 FMUL R11, R12, R15 ;  /* 0x0000000f0c0b8220 */ /* 0x000fe20000400000 */
[----:B------:R-:W-:-:S07]  /*1060*/  @!P2 MOV R11, 0x7fffffff ;  /* 0x7fffffff000ba802 */ /* 0x000fce0000000f00 */
.L_x_21:
[----:B------:R-:W-:Y:S05]  /*1070*/  BSYNC.RECONVERGENT B1 ;  /* 0x0000000000017941 */ /* 0x000fea0003800200 */
.L_x_20:
[----:B------:R-:W-:Y:S01]  /*1080*/  VIADD R8, R7, 0x1800000 ;  /* 0x0180000007087836 */ /* 0x000fe20000000000 */
[----:B------:R-:W-:Y:S04]  /*1090*/  BSSY.RECONVERGENT B1, `(.L_x_22) ;  /* 0x000000b000017945 */ /* 0x000fe80003800200 */
[----:B------:R-:W-:-:S04]  /*10a0*/  LOP3.LUT R8, R8, 0x7f800000, RZ, 0xc0, !PT ;  /* 0x7f80000008087812 */ /* 0x000fc800078ec0ff */
[----:B------:R-:W-:-:S13]  /*10b0*/  ISETP.GT.U32.AND P0, PT, R8, 0x1ffffff, PT ;  /* 0x01ffffff0800780c */ /* 0x000fda0003f04070 */
[----:B------:R-:W-:Y:S05]  /*10c0*/  @P0 BRA `(.L_x_23) ;  /* 0x00000000000c0947 */ /* 0x000fea0003800000 */
[----:B------:R-:W-:-:S07]  /*10d0*/  MOV R12, 0x10f0 ;  /* 0x000010f0000c7802 */ /* 0x000fce0000000f00 */
[----:B--2---:R-:W-:Y:S05]  /*10e0*/  CALL.REL.NOINC `($__internal_1_$__cuda_sm20_rcp_rn_f32_slowpath) ;  /* 0x0000000800687944 */ /* 0x004fea0003c00000 */
[----:B------:R-:W-:Y:S05]  /*10f0*/  BRA `(.L_x_24) ;  /* 0x0000000000107947 */ /* 0x000fea0003800000 */
.L_x_23:
[----:B------:R-:W0:Y:S02]  /*1100*/  MUFU.RCP R8, R7 ;  /* 0x0000000700087308 */ /* 0x000e240000001000 */
[----:B0-----:R-:W-:-:S04]  /*1110*/  FFMA R12, R8, R7, -1 ;  /* 0xbf800000080c7423 */ /* 0x001fc80000000007 */
[----:B------:R-:W-:-:S04]  /*1120*/  FADD.FTZ R13, -R12, -RZ ;  /* 0x800000ff0c0d7221 */ /* 0x000fc80000010100 */
[----:B------:R-:W-:-:S07]  /*1130*/  FFMA R8, R8, R13, R8 ;  /* 0x0000000d08087223 */ /* 0x000fce0000000008 */
.L_x_24:
[----:B------:R-:W-:Y:S05]  /*1140*/  BSYNC.RECONVERGENT B1 ;  /* 0x0000000000017941 */ /* 0x000fea0003800200 */
.L_x_22:
[----:B------:R-:W0:Y:S01]  /*1150*/  F2F.F64.F32 R12, R10 ;  /* 0x0000000a000c7310 */ /* 0x000e220000201800 */
[----:B------:R-:W-:-:S04]  /*1160*/  FMUL R14, R11, -4.5 ;  /* 0xc09000000b0e7820 */ /* 0x000fc80000400000 */
[----:B------:R-:W-:Y:S01]  /*1170*/  FMUL R7, R14, R11 ;  /* 0x0000000b0e077220 */ /* 0x000fe20000400000 */
[----:B------:R-:W-:-:S03]  /*1180*/  FMUL R14, R11, 0.94859999418258666992 ;  /* 0x3f72d7730b0e7820 */ /* 0x000fc60000400000 */
[----:B------:R-:W-:Y:S01]  /*1190*/  FMUL R16, R16, R7 ;  /* 0x0000000710107220 */ /* 0x000fe20000400000 */
[----:B--2---:R-:W-:Y:S01]  /*11a0*/  FMUL R9, R9, R14 ;  /* 0x0000000e09097220 */ /* 0x004fe20000400000 */
[----:B0-----:R-:W-:-:S08]  /*11b0*/  DADD R12, -R12, 1 ;  /* 0x3ff000000c0c7429 */ /* 0x001fd00000000100 */
[----:B------:R-:W-:-:S10]  /*11c0*/  DMUL R12, R12, 500 ;  /* 0x407f40000c0c7828 */ /* 0x000fd40000000000 */
[----:B------:R-:W0:Y:S02]  /*11d0*/  F2F.F32.F64 R13, R12 ;  /* 0x0000000c000d7310 */ /* 0x000e240000301000 */
[----:B0-----:R-:W-:-:S04]  /*11e0*/  FFMA R16, R16, R8, R13 ;  /* 0x0000000810107223 */ /* 0x001fc8000000000d */
[----:B------:R-:W-:-:S04]  /*11f0*/  FFMA R9, R9, 31.622774124145507812, R16 ;  /* 0x41fcfb7109097823 */ /* 0x000fc80000000010 */
[----:B------:R-:W-:-:S04]  /*1200*/  FMUL R9, R9, R8 ;  /* 0x0000000809097220 */ /* 0x000fc80000400000 */
[C---:B------:R-:W-:Y:S01]  /*1210*/  FMUL R7, R9.reuse, R4 ;  /* 0x0000000409077220 */ /* 0x040fe20000400000 */
[C---:B------:R-:W-:Y:S01]  /*1220*/  FMUL R8, R9.reuse, R5 ;  /* 0x0000000509087220 */ /* 0x040fe20000400000 */
[----:B------:R-:W-:-:S07]  /*1230*/  FMUL R9, R9, R6 ;  /* 0x0000000609097220 */ /* 0x000fce0000400000 */
.L_x_12:
[----:B------:R-:W-:Y:S05]  /*1240*/  BSYNC.RECONVERGENT B0 ;  /* 0x0000000000007941 */ /* 0x000fea0003800200 */
.L_x_11:
[----:B------:R-:W0:Y:S01]  /*1250*/  S2R R5, SR_CgaCtaId ;  /* 0x0000000000057919 */ /* 0x000e220000008800 */
[----:B------:R-:W-:Y:S02]  /*1260*/  MOV R4, 0x400 ;  /* 0x0000040000047802 */ /* 0x000fe40000000f00 */
[----:B------:R-:W-:Y:S02]  /*1270*/  ISETP.GE.U32.AND P0, PT, R2, 0x2, PT ;  /* 0x000000020200780c */ /* 0x000fe40003f06070 */
[----:B0-----:R-:W-:-:S05]  /*1280*/  LEA R4, R5, R4, 0x18 ;  /* 0x0000000405047211 */ /* 0x001fca00078ec0ff */
[----:B------:R-:W-:-:S05]  /*1290*/  IMAD R4, R3, 0xc, R4 ;  /* 0x0000000c03047824 */ /* 0x000fca00078e0204 */
[----:B------:R0:W-:Y:S04]  /*12a0*/  STS [R4], R7 ;  /* 0x0000000704007388 */ /* 0x0001e80000000800 */
[----:B------:R0:W-:Y:S04]  /*12b0*/  STS [R4+0x4], R8 ;  /* 0x0000040804007388 */ /* 0x0001e80000000800 */
[----:B------:R0:W-:Y:S01]  /*12c0*/  STS [R4+0x8], R9 ;  /* 0x0000080904007388 */ /* 0x0001e20000000800 */
[----:B------:R-:W-:Y:S06]  /*12d0*/  BAR.SYNC.DEFER_BLOCKING 0x0 ;  /* 0x0000000000007b1d */ /* 0x000fec0000010000 */
[----:B------:R-:W-:Y:S05]  /*12e0*/  @!P0 BRA `(.L_x_25) ;  /* 0x0000000000588947 */ /* 0x000fea0003800000 */
.L_x_28:
[----:B0-----:R-:W-:Y:S01]  /*12f0*/  SHF.R.U32.HI R8, RZ, 0x1, R2 ;  /* 0x00000001ff087819 */ /* 0x001fe20000011602 */
[----:B------:R-:W-:Y:S03]  /*1300*/  BSSY.RECONVERGENT B0, `(.L_x_26) ;  /* 0x0000010000007945 */ /* 0x000fe60003800200 */
[----:B------:R-:W-:-:S13]  /*1310*/  ISETP.GE.U32.AND P0, PT, R3, R8, PT ;  /* 0x000000080300720c */ /* 0x000fda0003f06070 */
[----:B------:R-:W-:Y:S05]  /*1320*/  @P0 BRA `(.L_x_27) ;  /* 0x0000000000340947 */ /* 0x000fea0003800000 */
[----:B------:R-:W-:Y:S01]  /*1330*/  IMAD R5, R8, 0xc, R4 ;  /* 0x0000000c08057824 */ /* 0x000fe200078e0204 */
[----:B------:R-:W-:Y:S04]  /*1340*/  LDS R7, [R4] ;  /* 0x0000000004077984 */ /* 0x000fe80000000800 */
[----:B------:R-:W0:Y:S04]  /*1350*/  LDS R6, [R5] ;  /* 0x0000000005067984 */ /* 0x000e280000000800 */
[----:B------:R-:W-:Y:S04]  /*1360*/  LDS R9, [R4+0x4] ;  /* 0x0000040004097984 */ /* 0x000fe80000000800 */
[----:B------:R-:W-:Y:S01]  /*1370*/  LDS R11, [R4+0x8] ;  /* 0x00000800040b7984 */ /* 0x000fe20000000800 */
[----:B0-----:R-:W-:-:S05]  /*1380*/  FADD R7, R6, R7 ;  /* 0x0000000706077221 */ /* 0x001fca0000000000 */
[----:B------:R-:W-:Y:S04]  /*1390*/  STS [R4], R7 ;  /* 0x0000000704007388 */ /* 0x000fe80000000800 */
[----:B------:R-:W0:Y:S02]  /*13a0*/  LDS R6, [R5+0x4] ;  /* 0x0000040005067984 */ /* 0x000e240000000800 */
[----:B0-----:R-:W-:-:S05]  /*13b0*/  FADD R9, R6, R9 ;  /* 0x0000000906097221 */ /* 0x001fca0000000000 */
[----:B------:R-:W-:Y:S04]  /*13c0*/  STS [R4+0x4], R9 ;  /* 0x0000040904007388 */ /* 0x000fe80000000800 */
[----:B------:R-:W0:Y:S02]  /*13d0*/  LDS R6, [R5+0x8] ;  /* 0x0000080005067984 */ /* 0x000e240000000800 */
[----:B0-----:R-:W-:-:S05]  /*13e0*/  FADD R11, R6, R11 ;  /* 0x0000000b060b7221 */ /* 0x001fca0000000000 */
[----:B------:R0:W-:Y:S02]  /*13f0*/  STS [R4+0x8], R11 ;  /* 0x0000080b04007388 */ /* 0x0001e40000000800 */
.L_x_27:
[----:B------:R-:W-:Y:S05]  /*1400*/  BSYNC.RECONVERGENT B0 ;  /* 0x0000000000007941 */ /* 0x000fea0003800200 */
.L_x_26:
[----:B------:R-:W-:Y:S01]  /*1410*/  BAR.SYNC.DEFER_BLOCKING 0x0 ;  /* 0x0000000000007b1d */ /* 0x000fe20000010000 */
[----:B------:R-:W-:Y:S01]  /*1420*/  ISETP.GT.U32.AND P0, PT, R2, 0x3, PT ;  /* 0x000000030200780c */ /* 0x000fe20003f04070 */
[----:B------:R-:W-:-:S12]  /*1430*/  IMAD.MOV.U32 R2, RZ, RZ, R8 ;  /* 0x000000ffff027224 */ /* 0x000fd800078e0008 */
[----:B------:R-:W-:Y:S05]  /*1440*/  @P0 BRA `(.L_x_28) ;  /* 0xfffffffc00a80947 */ /* 0x000fea000383ffff */
.L_x_25:
[----:B------:R-:W-:-:S13]  /*1450*/  ISETP.NE.AND P0, PT, R3, RZ, PT ;  /* 0x000000ff0300720c */ /* 0x000fda0003f05270 */
[----:B------:R-:W-:Y:S05]  /*1460*/  @P0 EXIT ;  /* 0x000000000000094d */ /* 0x000fea0003800000 */
[----:B------:R-:W1:Y:S08]  /*1470*/  LDC.64 R2, c[0x0][0x3b0] ;  /* 0x0000ec00ff027b82 */ /* 0x000e700000000a00 */
[----:B------:R-:W2:Y:S01]  /*1480*/  S2UR UR5, SR_CgaCtaId ;  /* 0x00000000000579c3 */ /* 0x000ea20000008800 */
[----:B------:R-:W-:-:S07]  /*1490*/  UMOV UR4, 0x400 ;  /* 0x0000040000047882 */ /* 0x000fce0000000000 */
[----:B0-----:R-:W0:Y:S01]  /*14a0*/  LDC.64 R8, c[0x0][0x3b8] ;  /* 0x0000ee00ff087b82 */ /* 0x001e220000000a00 */
[----:B-1----:R-:W-:-:S05]  /*14b0*/  IMAD.WIDE.U32 R2, R0, 0x4, R2 ;  /* 0x0000000400027825 */ /* 0x002fca00078e0002 */
[----:B------:R-:W3:Y:S01]  /*14c0*/  LDG.E R11, desc[UR6][R2.64] ;  /* 0x00000006020b7981 */ /* 0x000ee2000c1e1900 */
[----:B--2---:R-:W-:Y:S01]  /*14d0*/  ULEA UR4, UR5, UR4, 0x18 ;  /* 0x0000000405047291 */ /* 0x004fe2000f8ec0ff */
[----:B0-----:R-:W-:-:S08]  /*14e0*/  IMAD.WIDE.U32 R8, R0, 0x4, R8 ;  /* 0x0000000400087825 */ /* 0x001fd000078e0008 */
[----:B------:R-:W3:Y:S02]  /*14f0*/  LDS.128 R4, [UR4] ;  /* 0x00000004ff047984 */ /* 0x000ee40008000c00 */
[----:B---3--:R-:W-:Y:S02]  /*1500*/  FADD R7, R4, R11 ;  /* 0x0000000b04077221 */ /* 0x008fe40000000000 */
[----:B------:R-:W0:Y:S03]  /*1510*/  LDC.64 R10, c[0x0][0x3c0] ;  /* 0x0000f000ff0a7b82 */ /* 0x000e260000000a00 */
[----:B------:R-:W-:Y:S04]  /*1520*/  STG.E desc[UR6][R2.64], R7 ;  /* 0x0000000702007986 */ /* 0x000fe8000c101906 */
[----:B------:R-:W2:Y:S02]  /*1530*/  LDG.E R4, desc[UR6][R8.64] ;  /* 0x0000000608047981 */ /* 0x000ea4000c1e1900 */
[----:B--2---:R-:W-:Y:S01]  /*1540*/  FADD R13, R5, R4 ;  /* 0x00000004050d7221 */ /* 0x004fe20000000000 */
[----:B0-----:R-:W-:-:S04]  /*1550*/  IMAD.WIDE.U32 R4, R0, 0x4, R10 ;  /* 0x0000000400047825 */ /* 0x001fc800078e000a */
[----:B------:R-:W-:Y:S04]  /*1560*/  STG.E desc[UR6][R8.64], R13 ;  /* 0x0000000d08007986 */ /* 0x000fe8000c101906 */
[----:B------:R-:W2:Y:S02]  /*1570*/  LDG.E R11, desc[UR6][R4.64] ;  /* 0x00000006040b7981 */ /* 0x000ea4000c1e1900 */
[----:B--2---:R-:W-:-:S05]  /*1580*/  FADD R11, R6, R11 ;  /* 0x0000000b060b7221 */ /* 0x004fca0000000000 */
[----:B------:R-:W-:Y:S01]  /*1590*/  STG.E desc[UR6][R4.64], R11 ;  /* 0x0000000b04007986 */ /* 0x000fe2000c101906 */
[----:B------:R-:W-:Y:S05]  /*15a0*/  EXIT ;  /* 0x000000000000794d */ /* 0x000fea0003800000 */
        .weak           $__internal_0_$__cuda_sm20_div_rn_f64_full
        .type           $__internal_0_$__cuda_sm20_div_rn_f64_full,@function
        .size           $__internal_0_$__cuda_sm20_div_rn_f64_full,($__internal_1_$__cuda_sm20_rcp_rn_f32_slowpath - $__internal_0_$__cuda_sm20_div_rn_f64_full)
$__internal_0_$__cuda_sm20_div_rn_f64_full:
[----:B------:R-:W-:Y:S01]  /*15b0*/  IMAD.MOV.U32 R9, RZ, RZ, 0x3fffffff ;  /* 0x3fffffffff097424 */ /* 0x000fe200078e00ff */
[----:B------:R-:W-:Y:S01]  /*15c0*/  MOV R8, 0xffe00000 ;  /* 0xffe0000000087802 */ /* 0x000fe20000000f00 */
[----:B------:R-:W-:Y:S01]  /*15d0*/  IMAD.MOV.U32 R14, RZ, RZ, 0x1 ;  /* 0x00000001ff0e7424 */ /* 0x000fe200078e00ff */
[C---:B------:R-:W-:Y:S01]  /*15e0*/  FSETP.GEU.AND P1, PT, |R13|.reuse, 1.469367938527859385e-39, PT ;  /* 0x001000000d00780b */ /* 0x040fe20003f2e200 */
[----:B------:R-:W0:Y:S01]  /*15f0*/  MUFU.RCP64H R15, R9 ;  /* 0x00000009000f7308 */ /* 0x000e220000001800 */
[----:B------:R-:W-:Y:S01]  /*1600*/  LOP3.LUT R23, R13, 0x7ff00000, RZ, 0xc0, !PT ;  /* 0x7ff000000d177812 */ /* 0x000fe200078ec0ff */
[----:B------:R-:W-:Y:S01]  /*1610*/  IMAD.MOV.U32 R24, RZ, RZ, 0x41e00000 ;  /* 0x41e00000ff187424 */ /* 0x000fe200078e00ff */
[----:B------:R-:W-:Y:S01]  /*1620*/  MOV R17, 0x1ca00000 ;  /* 0x1ca0000000117802 */ /* 0x000fe20000000f00 */
[----:B------:R-:W-:Y:S01]  /*1630*/  BSSY.RECONVERGENT B2, `(.L_x_29) ;  /* 0x0000043000027945 */ /* 0x000fe20003800200 */
[----:B------:R-:W-:Y:S02]  /*1640*/  ISETP.GE.U32.AND P0, PT, R23, 0x41e00000, PT ;  /* 0x41e000001700780c */ /* 0x000fe40003f06070 */
[----:B------:R-:W-:-:S02]  /*1650*/  MOV R25, R23 ;  /* 0x0000001700197202 */ /* 0x000fc40000000f00 */
[----:B------:R-:W-:-:S04]  /*1660*/  SEL R17, R17, 0x63400000, !P0 ;  /* 0x6340000011117807 */ /* 0x000fc80004000000 */
[----:B------:R-:W-:Y:S01]  /*1670*/  @!P1 LOP3.LUT R20, R17, 0x80000000, R13, 0xf8, !PT ;  /* 0x8000000011149812 */ /* 0x000fe200078ef80d */
[----:B0-----:R-:W-:-:S03]  /*1680*/  DFMA R10, R14, -R8, 1 ;  /* 0x3ff000000e0a742b */ /* 0x001fc60000000808 */
[----:B------:R-:W-:Y:S01]  /*1690*/  @!P1 LOP3.LUT R21, R20, 0x100000, RZ, 0xfc, !PT ;  /* 0x0010000014159812 */ /* 0x000fe200078efcff */
[----:B------:R-:W-:-:S04]  /*16a0*/  @!P1 IMAD.MOV.U32 R20, RZ, RZ, RZ ;  /* 0x000000ffff149224 */ /* 0x000fc800078e00ff */
[----:B------:R-:W-:-:S08]  /*16b0*/  DFMA R10, R10, R10, R10 ;  /* 0x0000000a0a0a722b */ /* 0x000fd0000000000a */
[----:B------:R-:W-:Y:S01]  /*16c0*/  DFMA R14, R14, R10, R14 ;  /* 0x0000000a0e0e722b */ /* 0x000fe2000000000e */
[----:B------:R-:W-:Y:S01]  /*16d0*/  LOP3.LUT R11, R17, 0x800fffff, R13, 0xf8, !PT ;  /* 0x800fffff110b7812 */ /* 0x000fe200078ef80d */
[----:B------:R-:W-:-:S06]  /*16e0*/  IMAD.MOV.U32 R10, RZ, RZ, R12 ;  /* 0x000000ffff0a7224 */ /* 0x000fcc00078e000c */
[----:B------:R-:W-:Y:S02]  /*16f0*/  DFMA R18, R14, -R8, 1 ;  /* 0x3ff000000e12742b */ /* 0x000fe40000000808 */
[----:B------:R-:W-:-:S06]  /*1700*/  @!P1 DFMA R10, R10, 2, -R20 ;  /* 0x400000000a0a982b */ /* 0x000fcc0000000814 */
[----:B------:R-:W-:-:S04]  /*1710*/  DFMA R18, R14, R18, R14 ;  /* 0x000000120e12722b */ /* 0x000fc8000000000e */
[----:B------:R-:W-:-:S04]  /*1720*/  @!P1 LOP3.LUT R25, R11, 0x7ff00000, RZ, 0xc0, !PT ;  /* 0x7ff000000b199812 */ /* 0x000fc800078ec0ff */
[----:B------:R-:W-:Y:S01]  /*1730*/  DMUL R14, R18, R10 ;  /* 0x0000000a120e7228 */ /* 0x000fe20000000000 */
[----:B------:R-:W-:-:S05]  /*1740*/  VIADD R26, R25, 0xffffffff ;  /* 0xffffffff191a7836 */ /* 0x000fca0000000000 */
[----:B------:R-:W-:Y:S02]  /*1750*/  ISETP.GT.U32.AND P0, PT, R26, 0x7feffffe, PT ;  /* 0x7feffffe1a00780c */ /* 0x000fe40003f04070 */
[----:B------:R-:W-:Y:S01]  /*1760*/  IADD3 R26, PT, PT, R24, -0x1, RZ ;  /* 0xffffffff181a7810 */ /* 0x000fe20007ffe0ff */
[----:B------:R-:W-:-:S03]  /*1770*/  DFMA R20, R14, -R8, R10 ;  /* 0x800000080e14722b */ /* 0x000fc6000000000a */
[----:B------:R-:W-:-:S05]  /*1780*/  ISETP.GT.U32.OR P0, PT, R26, 0x7feffffe, P0 ;  /* 0x7feffffe1a00780c */ /* 0x000fca0000704470 */
[----:B------:R-:W-:-:S08]  /*1790*/  DFMA R20, R18, R20, R14 ;  /* 0x000000141214722b */ /* 0x000fd0000000000e */
[----:B------:R-:W-:Y:S05]  /*17a0*/  @P0 BRA `(.L_x_30) ;  /* 0x0000000000680947 */ /* 0x000fea0003800000 */
[----:B------:R-:W-:-:S05]  /*17b0*/  IMAD.MOV.U32 R12, RZ, RZ, 0x41e00000 ;  /* 0x41e00000ff0c7424 */ /* 0x000fca00078e00ff */
[----:B------:R-:W-:-:S04]  /*17c0*/  VIADDMNMX R23, R23, -R12, 0xb9600000, !PT ;  /* 0xb960000017177446 */ /* 0x000fc8000780090c */
[----:B------:R-:W-:-:S05]  /*17d0*/  VIMNMX R12, PT, PT, R23, 0x46a00000, PT ;  /* 0x46a00000170c7848 */ /* 0x000fca0003fe0100 */
[----:B------:R-:W-:Y:S02]  /*17e0*/  IMAD.IADD R17, R12, 0x1, -R17 ;  /* 0x000000010c117824 */ /* 0x000fe400078e0a11 */
[----:B------:R-:W-:-:S03]  /*17f0*/  IMAD.MOV.U32 R12, RZ, RZ, RZ ;  /* 0x000000ffff0c7224 */ /* 0x000fc600078e00ff */
[----:B------:R-:W-:-:S06]  /*1800*/  IADD3 R13, PT, PT, R17, 0x7fe00000, RZ ;  /* 0x7fe00000110d7810 */ /* 0x000fcc0007ffe0ff */
[----:B------:R-:W-:-:S10]  /*1810*/  DMUL R14, R20, R12 ;  /* 0x0000000c140e7228 */ /* 0x000fd40000000000 */
[----:B------:R-:W-:-:S13]  /*1820*/  FSETP.GTU.AND P0, PT, |R15|, 1.469367938527859385e-39, PT ;  /* 0x001000000f00780b */ /* 0x000fda0003f0c200 */
[----:B------:R-:W-:Y:S05]  /*1830*/  @P0 BRA `(.L_x_31) ;  /* 0x0000000000880947 */ /* 0x000fea0003800000 */
[----:B------:R-:W-:Y:S01]  /*1840*/  DFMA R8, R20, -R8, R10 ;  /* 0x800000081408722b */ /* 0x000fe2000000000a */
[----:B------:R-:W-:-:S09]  /*1850*/  IMAD.MOV.U32 R12, RZ, RZ, RZ ;  /* 0x000000ffff0c7224 */ /* 0x000fd200078e00ff */
[C---:B------:R-:W-:Y:S02]  /*1860*/  FSETP.NEU.AND P0, PT, R9.reuse, RZ, PT ;  /* 0x000000ff0900720b */ /* 0x040fe40003f0d000 */
[----:B------:R-:W-:-:S04]  /*1870*/  LOP3.LUT R8, R9, 0x41efffff, RZ, 0x3c, !PT ;  /* 0x41efffff09087812 */ /* 0x000fc800078e3cff */
[----:B------:R-:W-:-:S04]  /*1880*/  LOP3.LUT R11, R8, 0x80000000, RZ, 0xc0, !PT ;  /* 0x80000000080b7812 */ /* 0x000fc800078ec0ff */
[----:B------:R-:W-:-:S03]  /*1890*/  LOP3.LUT R13, R11, R13, RZ, 0xfc, !PT ;  /* 0x0000000d0b0d7212 */ /* 0x000fc600078efcff */
[----:B------:R-:W-:Y:S05]  /*18a0*/  @!P0 BRA `(.L_x_31) ;  /* 0x00000000006c8947 */ /* 0x000fea0003800000 */
[C---:B------:R-:W-:Y:S01]  /*18b0*/  IADD3 R9, PT, PT, -R17.reuse, RZ, RZ ;  /* 0x000000ff11097210 */ /* 0x040fe20007ffe1ff */
[----:B------:R-:W-:Y:S01]  /*18c0*/  IMAD.MOV.U32 R8, RZ, RZ, RZ ;  /* 0x000000ffff087224 */ /* 0x000fe200078e00ff */
[----:B------:R-:W-:Y:S01]  /*18d0*/  DMUL.RP R12, R20, R12 ;  /* 0x0000000c140c7228 */ /* 0x000fe20000008000 */
[----:B------:R-:W-:-:S04]  /*18e0*/  IADD3 R17, PT, PT, -R17, -0x43300000, RZ ;  /* 0xbcd0000011117810 */ /* 0x000fc80007ffe1ff */
[----:B------:R-:W-:-:S05]  /*18f0*/  DFMA R8, R14, -R8, R20 ;  /* 0x800000080e08722b */ /* 0x000fca0000000014 */
[----:B------:R-:W-:-:S05]  /*1900*/  LOP3.LUT R11, R13, R11, RZ, 0x3c, !PT ;  /* 0x0000000b0d0b7212 */ /* 0x000fca00078e3cff */
[----:B------:R-:W-:-:S04]  /*1910*/  FSETP.NEU.AND P0, PT, |R9|, R17, PT ;  /* 0x000000110900720b */ /* 0x000fc80003f0d200 */
[----:B------:R-:W-:Y:S02]  /*1920*/  FSEL R14, R12, R14, !P0 ;  /* 0x0000000e0c0e7208 */ /* 0x000fe40004000000 */
[----:B------:R-:W-:Y:S01]  /*1930*/  FSEL R15, R11, R15, !P0 ;  /* 0x0000000f0b0f7208 */ /* 0x000fe20004000000 */
[----:B------:R-:W-:Y:S06]  /*1940*/  BRA `(.L_x_31) ;  /* 0x0000000000447947 */ /* 0x000fec0003800000 */
.L_x_30:
[----:B------:R-:W-:-:S14]  /*1950*/  DSETP.NAN.AND P0, PT, R12, R12, PT ;  /* 0x0000000c0c00722a */ /* 0x000fdc0003f08000 */
[----:B------:R-:W-:Y:S05]  /*1960*/  @P0 BRA `(.L_x_32) ;  /* 0x0000000000340947 */ /* 0x000fea0003800000 */
[----:B------:R-:W-:Y:S01]  /*1970*/  ISETP.NE.AND P0, PT, R25, R24, PT ;  /* 0x000000181900720c */ /* 0x000fe20003f05270 */
[----:B------:R-:W-:Y:S01]  /*1980*/  IMAD.MOV.U32 R14, RZ, RZ, 0x0 ;  /* 0x00000000ff0e7424 */ /* 0x000fe200078e00ff */
[----:B------:R-:W-:-:S11]  /*1990*/  MOV R15, 0xfff80000 ;  /* 0xfff80000000f7802 */ /* 0x000fd60000000f00 */
[----:B------:R-:W-:Y:S05]  /*19a0*/  @!P0 BRA `(.L_x_31) ;  /* 0x00000000002c8947 */ /* 0x000fea0003800000 */
[----:B------:R-:W-:Y:S02]  /*19b0*/  ISETP.NE.AND P0, PT, R25, 0x7ff00000, PT ;  /* 0x7ff000001900780c */ /* 0x000fe40003f05270 */
[----:B------:R-:W-:Y:S02]  /*19c0*/  LOP3.LUT R12, R13, 0x41efffff, RZ, 0x3c, !PT ;  /* 0x41efffff0d0c7812 */ /* 0x000fe400078e3cff */
[----:B------:R-:W-:Y:S02]  /*19d0*/  ISETP.EQ.OR P0, PT, R24, RZ, !P0 ;  /* 0x000000ff1800720c */ /* 0x000fe40004702670 */
[----:B------:R-:W-:-:S11]  /*19e0*/  LOP3.LUT R15, R12, 0x80000000, RZ, 0xc0, !PT ;  /* 0x800000000c0f7812 */ /* 0x000fd600078ec0ff */
[----:B------:R-:W-:Y:S01]  /*19f0*/  @P0 LOP3.LUT R8, R15, 0x7ff00000, RZ, 0xfc, !PT ;  /* 0x7ff000000f080812 */ /* 0x000fe200078efcff */
[----:B------:R-:W-:Y:S02]  /*1a00*/  @!P0 IMAD.MOV.U32 R14, RZ, RZ, RZ ;  /* 0x000000ffff0e8224 */ /* 0x000fe400078e00ff */
[----:B------:R-:W-:Y:S01]  /*1a10*/  @P0 IMAD.MOV.U32 R14, RZ, RZ, RZ ;  /* 0x000000ffff0e0224 */ /* 0x000fe200078e00ff */
[----:B------:R-:W-:Y:S01]  /*1a20*/  @P0 MOV R15, R8 ;  /* 0x00000008000f0202 */ /* 0x000fe20000000f00 */
[----:B------:R-:W-:Y:S06]  /*1a30*/  BRA `(.L_x_31) ;  /* 0x0000000000087947 */ /* 0x000fec0003800000 */
.L_x_32:
[----:B------:R-:W-:Y:S01]  /*1a40*/  LOP3.LUT R15, R13, 0x80000, RZ, 0xfc, !PT ;  /* 0x000800000d0f7812 */ /* 0x000fe200078efcff */
[----:B------:R-:W-:-:S07]  /*1a50*/  IMAD.MOV.U32 R14, RZ, RZ, R12 ;  /* 0x000000ffff0e7224 */ /* 0x000fce00078e000c */
.L_x_31:
[----:B------:R-:W-:Y:S05]  /*1a60*/  BSYNC.RECONVERGENT B2 ;  /* 0x0000000000027941 */ /* 0x000fea0003800200 */
.L_x_29:
[----:B------:R-:W-:-:S04]  /*1a70*/  IMAD.MOV.U32 R23, RZ, RZ, 0x0 ;  /* 0x00000000ff177424 */ /* 0x000fc800078e00ff */
[----:B------:R-:W-:Y:S05]  /*1a80*/  RET.REL.NODEC R22 `(_Z13kernelDPDpairPfS_S_S_S_S_S_S_S_im) ;  /* 0xffffffe4165c7950 */ /* 0x000fea0003c3ffff */
        .weak           $__internal_1_$__cuda_sm20_rcp_rn_f32_slowpath
        .type           $__internal_1_$__cuda_sm20_rcp_rn_f32_slowpath,@function
        .size           $__internal_1_$__cuda_sm20_rcp_rn_f32_slowpath,($__internal_2_$__cuda_sm20_sqrt_rn_f32_slowpath - $__internal_1_$__cuda_sm20_rcp_rn_f32_slowpath)
$__internal_1_$__cuda_sm20_rcp_rn_f32_slowpath:
[----:B------:R-:W-:Y:S01]  /*1a90*/  SHF.L.U32 R8, R7, 0x1, RZ ;  /* 0x0000000107087819 */ /* 0x000fe200000006ff */
[----:B------:R-:W-:Y:S03]  /*1aa0*/  BSSY.RECONVERGENT B2, `(.L_x_33) ;  /* 0x0000030000027945 */ /* 0x000fe60003800200 */
[----:B------:R-:W-:-:S04]  /*1ab0*/  SHF.R.U32.HI R8, RZ, 0x18, R8 ;  /* 0x00000018ff087819 */ /* 0x000fc80000011608 */
[----:B------:R-:W-:-:S13]  /*1ac0*/  ISETP.NE.U32.AND P0, PT, R8, RZ, PT ;  /* 0x000000ff0800720c */ /* 0x000fda0003f05070 */
[----:B------:R-:W-:Y:S05]  /*1ad0*/  @P0 BRA `(.L_x_34) ;  /* 0x0000000000280947 */ /* 0x000fea0003800000 */
[----:B------:R-:W-:-:S05]  /*1ae0*/  IMAD.SHL.U32 R8, R7, 0x2, RZ ;  /* 0x0000000207087824 */ /* 0x000fca00078e00ff */
[----:B------:R-:W-:-:S13]  /*1af0*/  ISETP.NE.AND P0, PT, R8, RZ, PT ;  /* 0x000000ff0800720c */ /* 0x000fda0003f05270 */
[----:B------:R-:W-:Y:S01]  /*1b00*/  @P0 FFMA R14, R7, 1.84467440737095516160e+19, RZ ;  /* 0x5f800000070e0823 */ /* 0x000fe200000000ff */
[----:B------:R-:W-:Y:S08]  /*1b10*/  @!P0 MUFU.RCP R13, R7 ;  /* 0x00000007000d8308 */ /* 0x000ff00000001000 */
[----:B------:R-:W0:Y:S02]  /*1b20*/  @P0 MUFU.RCP R15, R14 ;  /* 0x0000000e000f0308 */ /* 0x000e240000001000 */
[----:B0-----:R-:W-:-:S04]  /*1b30*/  @P0 FFMA R8, R14, R15, -1 ;  /* 0xbf8000000e080423 */ /* 0x001fc8000000000f */
[----:B------:R-:W-:-:S04]  /*1b40*/  @P0 FADD.FTZ R8, -R8, -RZ ;  /* 0x800000ff08080221 */ /* 0x000fc80000010100 */
[----:B------:R-:W-:-:S04]  /*1b50*/  @P0 FFMA R8, R15, R8, R15 ;  /* 0x000000080f080223 */ /* 0x000fc8000000000f */
[----:B------:R-:W-:Y:S01]  /*1b60*/  @P0 FFMA R13, R8, 1.84467440737095516160e+19, RZ ;  /* 0x5f800000080d0823 */ /* 0x000fe200000000ff */
[----:B------:R-:W-:Y:S06]  /*1b70*/  BRA `(.L_x_35) ;  /* 0x0000000000887947 */ /* 0x000fec0003800000 */
.L_x_34:
[----:B------:R-:W-:-:S04]  /*1b80*/  IADD3 R20, PT, PT, R8, -0xfd, RZ ;  /* 0xffffff0308147810 */ /* 0x000fc80007ffe0ff */
[----:B------:R-:W-:-:S13]  /*1b90*/  ISETP.GT.U32.AND P0, PT, R20, 0x1, PT ;  /* 0x000000011400780c */ /* 0x000fda0003f04070 */
[----:B------:R-:W-:Y:S05]  /*1ba0*/  @P0 BRA `(.L_x_36) ;  /* 0x0000000000780947 */ /* 0x000fea0003800000 */
[----:B------:R-:W-:Y:S01]  /*1bb0*/  LOP3.LUT R13, R7, 0x7fffff, RZ, 0xc0, !PT ;  /* 0x007fffff070d7812 */ /* 0x000fe200078ec0ff */
[----:B------:R-:W-:-:S03]  /*1bc0*/  IMAD.MOV.U32 R19, RZ, RZ, 0x3 ;  /* 0x00000003ff137424 */ /* 0x000fc600078e00ff */
[----:B------:R-:W-:Y:S02]  /*1bd0*/  LOP3.LUT R13, R13, 0x3f800000, RZ, 0xfc, !PT ;  /* 0x3f8000000d0d7812 */ /* 0x000fe400078efcff */
[----:B------:R-:W-:Y:S02]  /*1be0*/  SHF.L.U32 R19, R19, R20, RZ ;  /* 0x0000001413137219 */ /* 0x000fe400000006ff */
[----:B------:R-:W0:Y:S02]  /*1bf0*/  MUFU.RCP R14, R13 ;  /* 0x0000000d000e7308 */ /* 0x000e240000001000 */
[----:B0-----:R-:W-:-:S04]  /*1c00*/  FFMA R15, R13, R14, -1 ;  /* 0xbf8000000d0f7423 */ /* 0x001fc8000000000e */
[----:B------:R-:W-:-:S04]  /*1c10*/  FADD.FTZ R15, -R15, -RZ ;  /* 0x800000ff0f0f7221 */ /* 0x000fc80000010100 */
[CCC-:B------:R-:W-:Y:S01]  /*1c20*/  FFMA.RM R17, R14.reuse, R15.reuse, R14.reuse ;  /* 0x0000000f0e117223 */ /* 0x1c0fe2000000400e */
[----:B------:R-:W-:-:S04]  /*1c30*/  FFMA.RP R18, R14, R15, R14 ;  /* 0x0000000f0e127223 */ /* 0x000fc8000000800e */
[C---:B------:R-:W-:Y:S02]  /*1c40*/  LOP3.LUT R14, R17.reuse, 0x7fffff, RZ, 0xc0, !PT ;  /* 0x007fffff110e7812 */ /* 0x040fe400078ec0ff */
[----:B------:R-:W-:Y:S02]  /*1c50*/  FSETP.NEU.FTZ.AND P0, PT, R17, R18, PT ;  /* 0x000000121100720b */ /* 0x000fe40003f1d000 */
[----:B------:R-:W-:Y:S02]  /*1c60*/  LOP3.LUT R14, R14, 0x800000, RZ, 0xfc, !PT ;  /* 0x008000000e0e7812 */ /* 0x000fe400078efcff */
[----:B------:R-:W-:Y:S02]  /*1c70*/  SEL R15, RZ, 0xffffffff, !P0 ;  /* 0xffffffffff0f7807 */ /* 0x000fe40004000000 */
[----:B------:R-:W-:Y:S02]  /*1c80*/  LOP3.LUT R19, R19, R14, RZ, 0xc0, !PT ;  /* 0x0000000e13137212 */ /* 0x000fe400078ec0ff */
[----:B------:R-:W-:-:S02]  /*1c90*/  IADD3 R15, PT, PT, -R15, RZ, RZ ;  /* 0x000000ff0f0f7210 */ /* 0x000fc40007ffe1ff */
[-C--:B------:R-:W-:Y:S02]  /*1ca0*/  SHF.R.U32.HI R19, RZ, R20.reuse, R19 ;  /* 0x00000014ff137219 */ /* 0x080fe40000011613 */
[----:B------:R-:W-:Y:S02]  /*1cb0*/  LOP3.LUT P1, RZ, R15, R20, R14, 0xf8, !PT ;  /* 0x000000140fff7212 */ /* 0x000fe4000782f80e */
[C---:B------:R-:W-:Y:S02]  /*1cc0*/  LOP3.LUT P0, RZ, R19.reuse, 0x1, RZ, 0xc0, !PT ;  /* 0x0000000113ff7812 */ /* 0x040fe4000780c0ff */
[----:B------:R-:W-:-:S04]  /*1cd0*/  LOP3.LUT P2, RZ, R19, 0x2, RZ, 0xc0, !PT ;  /* 0x0000000213ff7812 */ /* 0x000fc8000784c0ff */
[----:B------:R-:W-:Y:S02]  /*1ce0*/  PLOP3.LUT P0, PT, P0, P1, P2, 0xe0, 0x0 ;  /* 0x000000000000781c */ /* 0x000fe40000703c20 */
[----:B------:R-:W-:Y:S02]  /*1cf0*/  LOP3.LUT P1, RZ, R7, 0x7fffff, RZ, 0xc0, !PT ;  /* 0x007fffff07ff7812 */ /* 0x000fe4000782c0ff */
[----:B------:R-:W-:-:S05]  /*1d00*/  SEL R13, RZ, 0x1, !P0 ;  /* 0x00000001ff0d7807 */ /* 0x000fca0004000000 */
[----:B------:R-:W-:-:S05]  /*1d10*/  IMAD.MOV R13, RZ, RZ, -R13 ;  /* 0x000000ffff0d7224 */ /* 0x000fca00078e0a0d */
[----:B------:R-:W-:Y:S02]  /*1d20*/  ISETP.GE.AND P0, PT, R13, RZ, PT ;  /* 0x000000ff0d00720c */ /* 0x000fe40003f06270 */
[----:B------:R-:W-:-:S04]  /*1d30*/  IADD3 R13, PT, PT, R8, -0xfc, RZ ;  /* 0xffffff04080d7810 */ /* 0x000fc80007ffe0ff */
[----:B------:R-:W-:-:S07]  /*1d40*/  SHF.R.U32.HI R14, RZ, R13, R14 ;  /* 0x0000000dff0e7219 */ /* 0x000fce000001160e */
[----:B------:R-:W-:-:S05]  /*1d50*/  @!P0 VIADD R14, R14, 0x1 ;  /* 0x000000010e0e8836 */ /* 0x000fca0000000000 */
[----:B------:R-:W-:-:S04]  /*1d60*/  @!P1 SHF.L.U32 R14, R14, 0x1, RZ ;  /* 0x000000010e0e9819 */ /* 0x000fc800000006ff */
[----:B------:R-:W-:Y:S01]  /*1d70*/  LOP3.LUT R13, R14, 0x80000000, R7, 0xf8, !PT ;  /* 0x800000000e0d7812 */ /* 0x000fe200078ef807 */
[----:B------:R-:W-:Y:S06]  /*1d80*/  BRA `(.L_x_35) ;  /* 0x0000000000047947 */ /* 0x000fec0003800000 */
.L_x_36:
[----:B------:R0:W1:Y:S02]  /*1d90*/  MUFU.RCP R13, R7 ;  /* 0x00000007000d7308 */ /* 0x0000640000001000 */
.L_x_35:
[----:B------:R-:W-:Y:S05]  /*1da0*/  BSYNC.RECONVERGENT B2 ;  /* 0x0000000000027941 */ /* 0x000fea0003800200 */
.L_x_33:
[----:B-1----:R-:W-:Y:S02]  /*1db0*/  IMAD.MOV.U32 R8, RZ, RZ, R13 ;  /* 0x000000ffff087224 */ /* 0x002fe400078e000d */
[----:B------:R-:W-:-:S04]  /*1dc0*/  HFMA2 R13, -RZ, RZ, 0, 0 ;  /* 0x00000000ff0d7431 */ /* 0x000fc800000001ff */
[----:B0-----:R-:W-:Y:S05]  /*1dd0*/  RET.REL.NODEC R12 `(_Z13kernelDPDpairPfS_S_S_S_S_S_S_S_im) ;  /* 0xffffffe00c887950 */ /* 0x001fea0003c3ffff */
        .weak           $__internal_2_$__cuda_sm20_sqrt_rn_f32_slowpath
        .type           $__internal_2_$__cuda_sm20_sqrt_rn_f32_slowpath,@function
        .size           $__internal_2_$__cuda_sm20_sqrt_rn_f32_slowpath,($__internal_3_$__cuda_sm3x_div_rn_noftz_f32_slowpath - $__internal_2_$__cuda_sm20_sqrt_rn_f32_slowpath)
$__internal_2_$__cuda_sm20_sqrt_rn_f32_slowpath:
[----:B------:R-:W-:-:S13]  /*1de0*/  LOP3.LUT P0, RZ, R10, 0x7fffffff, RZ, 0xc0, !PT ;  /* 0x7fffffff0aff7812 */ /* 0x000fda000780c0ff */
[----:B------:R-:W-:Y:S01]  /*1df0*/  @!P0 IMAD.MOV.U32 R8, RZ, RZ, R10 ;  /* 0x000000ffff088224 */ /* 0x000fe200078e000a */
[----:B------:R-:W-:Y:S06]  /*1e00*/  @!P0 BRA `(.L_x_37) ;  /* 0x0000000000448947 */ /* 0x000fec0003800000 */
[----:B------:R-:W-:Y:S02]  /*1e10*/  FSETP.GEU.FTZ.AND P0, PT, R10, RZ, PT ;  /* 0x000000ff0a00720b */ /* 0x000fe40003f1e000 */
[----:B------:R-:W-:-:S11]  /*1e20*/  MOV R7, R10 ;  /* 0x0000000a00077202 */ /* 0x000fd60000000f00 */
[----:B------:R-:W-:Y:S01]  /*1e30*/  @!P0 IMAD.MOV.U32 R8, RZ, RZ, 0x7fffffff ;  /* 0x7fffffffff088424 */ /* 0x000fe200078e00ff */
[----:B------:R-:W-:Y:S06]  /*1e40*/  @!P0 BRA `(.L_x_37) ;  /* 0x0000000000348947 */ /* 0x000fec0003800000 */
[----:B------:R-:W-:-:S13]  /*1e50*/  FSETP.GTU.FTZ.AND P0, PT, |R7|, +INF , PT ;  /* 0x7f8000000700780b */ /* 0x000fda0003f1c200 */
[----:B------:R-:W-:Y:S01]  /*1e60*/  @P0 FADD.FTZ R8, R7, 1 ;  /* 0x3f80000007080421 */ /* 0x000fe20000010000 */
[----:B------:R-:W-:Y:S06]  /*1e70*/  @P0 BRA `(.L_x_37) ;  /* 0x0000000000280947 */ /* 0x000fec0003800000 */
[----:B------:R-:W-:-:S13]  /*1e80*/  FSETP.NEU.FTZ.AND P0, PT, |R7|, +INF , PT ;  /* 0x7f8000000700780b */ /* 0x000fda0003f1d200 */
[----:B------:R-:W-:-:S04]  /*1e90*/  @P0 FFMA R9, R7, 1.84467440737095516160e+19, RZ ;  /* 0x5f80000007090823 */ /* 0x000fc800000000ff */
[----:B------:R-:W0:Y:S02]  /*1ea0*/  @P0 MUFU.RSQ R8, R9 ;  /* 0x0000000900080308 */ /* 0x000e240000001400 */
[----:B0-----:R-:W-:Y:S01]  /*1eb0*/  @P0 FMUL.FTZ R10, R9, R8 ;  /* 0x00000008090a0220 */ /* 0x001fe20000410000 */
[----:B------:R-:W-:Y:S01]  /*1ec0*/  @P0 FMUL.FTZ R12, R8, 0.5 ;  /* 0x3f000000080c0820 */ /* 0x000fe20000410000 */
[----:B------:R-:W-:Y:S02]  /*1ed0*/  @!P0 MOV R8, R7 ;  /* 0x0000000700088202 */ /* 0x000fe40000000f00 */
[----:B------:R-:W-:-:S04]  /*1ee0*/  @P0 FADD.FTZ R11, -R10, -RZ ;  /* 0x800000ff0a0b0221 */ /* 0x000fc80000010100 */
[----:B------:R-:W-:-:S04]  /*1ef0*/  @P0 FFMA R11, R10, R11, R9 ;  /* 0x0000000b0a0b0223 */ /* 0x000fc80000000009 */
[----:B------:R-:W-:-:S04]  /*1f00*/  @P0 FFMA R11, R11, R12, R10 ;  /* 0x0000000c0b0b0223 */ /* 0x000fc8000000000a */
[----:B------:R-:W-:-:S07]  /*1f10*/  @P0 FMUL.FTZ R8, R11, 2.3283064365386962891e-10 ;  /* 0x2f8000000b080820 */ /* 0x000fce0000410000 */
.L_x_37:
[----:B------:R-:W-:Y:S01]  /*1f20*/  IMAD.MOV.U32 R7, RZ, RZ, R8 ;  /* 0x000000ffff077224 */ /* 0x000fe200078e0008 */
[----:B------:R-:W-:Y:S01]  /*1f30*/  MOV R8, R13 ;  /* 0x0000000d00087202 */ /* 0x000fe20000000f00 */
[----:B------:R-:W-:-:S04]  /*1f40*/  IMAD.MOV.U32 R9, RZ, RZ, 0x0 ;  /* 0x00000000ff097424 */ /* 0x000fc800078e00ff */
[----:B------:R-:W-:Y:S05]  /*1f50*/  RET.REL.NODEC R8 `(_Z13kernelDPDpairPfS_S_S_S_S_S_S_S_im) ;  /* 0xffffffe008287950 */ /* 0x000fea0003c3ffff */
        .weak           $__internal_3_$__cuda_sm3x_div_rn_noftz_f32_slowpath
        .type           $__internal_3_$__cuda_sm3x_div_rn_noftz_f32_slowpath,@function
        .size           $__internal_3_$__cuda_sm3x_div_rn_noftz_f32_slowpath,(.L_x_124 - $__internal_3_$__cuda_sm3x_div_rn_noftz_f32_slowpath)
$__internal_3_$__cuda_sm3x_div_rn_noftz_f32_slowpath:
[--C-:B------:R-:W-:Y:S01]  /*1f60*/  SHF.R.U32.HI R8, RZ, 0x17, R7.reuse ;  /* 0x00000017ff087819 */ /* 0x100fe20000011607 */
[----:B------:R-:W-:Y:S04]  /*1f70*/  BSSY.RECONVERGENT B1, `(.L_x_38) ;  /* 0x000005b000017945 */ /* 0x000fe80003800200 */
[----:B------:R-:W-:Y:S01]  /*1f80*/  BSSY.RELIABLE B3, `(.L_x_39) ;  /* 0x000001a000037945 */ /* 0x000fe20003800100 */
[----:B------:R-:W-:Y:S01]  /*1f90*/  LOP3.LUT R12, R8, 0xff, RZ, 0xc0, !PT ;  /* 0x000000ff080c7812 */ /* 0x000fe200078ec0ff */
[----:B------:R-:W-:-:S03]  /*1fa0*/  IMAD.MOV.U32 R8, RZ, RZ, R7 ;  /* 0x000000ffff087224 */ /* 0x000fc600078e0007 */
[----:B------:R-:W-:-:S04]  /*1fb0*/  IADD3 R13, PT, PT, R12, -0x1, RZ ;  /* 0xffffffff0c0d7810 */ /* 0x000fc80007ffe0ff */
[----:B------:R-:W-:-:S13]  /*1fc0*/  ISETP.GT.U32.OR P0, PT, R13, 0xfd, !PT ;  /* 0x000000fd0d00780c */ /* 0x000fda0007f04470 */
[----:B------:R-:W-:Y:S01]  /*1fd0*/  @!P0 MOV R11, RZ ;  /* 0x000000ff000b8202 */ /* 0x000fe20000000f00 */
[----:B------:R-:W-:Y:S06]  /*1fe0*/  @!P0 BRA `(.L_x_40) ;  /* 0x00000000004c8947 */ /* 0x000fec0003800000 */
[----:B------:R-:W-:-:S13]  /*1ff0*/  FSETP.GTU.FTZ.AND P0, PT, |R7|, +INF , PT ;  /* 0x7f8000000700780b */ /* 0x000fda0003f1c200 */
[----:B------:R-:W-:Y:S05]  /*2000*/  @P0 BREAK.RELIABLE B3 ;  /* 0x0000000000030942 */ /* 0x000fea0003800100 */
[----:B------:R-:W-:Y:S05]  /*2010*/  @P0 BRA `(.L_x_41) ;  /* 0x00000004003c0947 */ /* 0x000fea0003800000 */
[----:B------:R-:W-:-:S05]  /*2020*/  IMAD.MOV.U32 R11, RZ, RZ, 0x3f99999a ;  /* 0x3f99999aff0b7424 */ /* 0x000fca00078e00ff */
[----:B------:R-:W-:-:S13]  /*2030*/  LOP3.LUT P0, RZ, R11, 0x7fffffff, R8, 0xc8, !PT ;  /* 0x7fffffff0bff7812 */ /* 0x000fda000780c808 */
[----:B------:R-:W-:Y:S05]  /*2040*/  @!P0 BREAK.RELIABLE B3 ;  /* 0x0000000000038942 */ /* 0x000fea0003800100 */
[----:B------:R-:W-:Y:S05]  /*2050*/  @!P0 BRA `(.L_x_42) ;  /* 0x0000000400248947 */ /* 0x000fea0003800000 */
[----:B------:R-:W-:-:S13]  /*2060*/  LOP3.LUT P0, RZ, R8, 0x7fffffff, RZ, 0xc0, !PT ;  /* 0x7fffffff08ff7812 */ /* 0x000fda000780c0ff */
[----:B------:R-:W-:Y:S05]  /*2070*/  @!P0 BREAK.RELIABLE B3 ;  /* 0x0000000000038942 */ /* 0x000fea0003800100 */
[----:B------:R-:W-:Y:S05]  /*2080*/  @!P0 BRA `(.L_x_43) ;  /* 0x0000000400108947 */ /* 0x000fea0003800000 */
[----:B------:R-:W-:Y:S02]  /*2090*/  FSETP.NEU.FTZ.AND P1, PT, |R7|, +INF , PT ;  /* 0x7f8000000700780b */ /* 0x000fe40003f3d200 */
[----:B------:R-:W-:-:S04]  /*20a0*/  LOP3.LUT P0, RZ, R11, 0x7fffffff, RZ, 0xc0, !PT ;  /* 0x7fffffff0bff7812 */ /* 0x000fc8000780c0ff */
[----:B------:R-:W-:-:S13]  /*20b0*/  PLOP3.LUT P0, PT, P1, P0, PT, 0x2f, 0xf2 ;  /* 0x0000000000f2781c */ /* 0x000fda0000f00577 */
[----:B------:R-:W-:Y:S05]  /*20c0*/  @P0 BREAK.RELIABLE B3 ;  /* 0x0000000000030942 */ /* 0x000fea0003800100 */
[----:B------:R-:W-:Y:S05]  /*20d0*/  @P0 BRA `(.L_x_44) ;  /* 0x0000000000f00947 */ /* 0x000fea0003800000 */
[----:B------:R-:W-:-:S13]  /*20e0*/  ISETP.GE.AND P0, PT, R13, RZ, PT ;  /* 0x000000ff0d00720c */ /* 0x000fda0003f06270 */
[----:B------:R-:W-:Y:S01]  /*20f0*/  @P0 MOV R11, RZ ;  /* 0x000000ff000b0202 */ /* 0x000fe20000000f00 */
[----:B------:R-:W-:Y:S01]  /*2100*/  @!P0 FFMA R8, R7, 1.84467440737095516160e+19, RZ ;  /* 0x5f80000007088823 */ /* 0x000fe200000000ff */
[----:B------:R-:W-:-:S07]  /*2110*/  @!P0 IMAD.MOV.U32 R11, RZ, RZ, -0x40 ;  /* 0xffffffc0ff0b8424 */ /* 0x000fce00078e00ff */
.L_x_40:
[----:B------:R-:W-:Y:S05]  /*2120*/  BSYNC.RELIABLE B3 ;  /* 0x0000000000037941 */ /* 0x000fea0003800100 */
.L_x_39:
[----:B------:R-:W-:Y:S01]  /*2130*/  UMOV UR4, 0x3f99999a ;  /* 0x3f99999a00047882 */ /* 0x000fe20000000000 */
[----:B------:R-:W-:Y:S01]  /*2140*/  IADD3 R12, PT, PT, R12, -0x7f, RZ ;  /* 0xffffff810c0c7810 */ /* 0x000fe20007ffe0ff */
[----:B------:R-:W0:Y:S01]  /*2150*/  MUFU.RCP R13, UR4 ;  /* 0x00000004000d7d08 */ /* 0x000e220008001000 */
[----:B------:R-:W-:Y:S01]  /*2160*/  FADD.FTZ R15, -RZ, -UR4 ;  /* 0x80000004ff0f7e21 */ /* 0x000fe20008010100 */
[----:B------:R-:W-:Y:S02]  /*2170*/  BSSY.RECONVERGENT B3, `(.L_x_45) ;  /* 0x0000031000037945 */ /* 0x000fe40003800200 */
[C---:B------:R-:W-:Y:S02]  /*2180*/  IMAD R8, R12.reuse, -0x800000, R8 ;  /* 0xff8000000c087824 */ /* 0x040fe400078e0208 */
[----:B------:R-:W-:Y:S02]  /*2190*/  IMAD.IADD R11, R12, 0x1, R11 ;  /* 0x000000010c0b7824 */ /* 0x000fe400078e020b */
[----:B0-----:R-:W-:-:S04]  /*21a0*/  FFMA R14, R13, R15, 1 ;  /* 0x3f8000000d0e7423 */ /* 0x001fc8000000000f */
[----:B------:R-:W-:-:S04]  /*21b0*/  FFMA R13, R13, R14, R13 ;  /* 0x0000000e0d0d7223 */ /* 0x000fc8000000000d */
[----:B------:R-:W-:-:S04]  /*21c0*/  FFMA R14, R8, R13, RZ ;  /* 0x0000000d080e7223 */ /* 0x000fc800000000ff */
[----:B------:R-:W-:-:S04]  /*21d0*/  FFMA R17, R15, R14, R8 ;  /* 0x0000000e0f117223 */ /* 0x000fc80000000008 */
[----:B------:R-:W-:-:S04]  /*21e0*/  FFMA R18, R13, R17, R14 ;  /* 0x000000110d127223 */ /* 0x000fc8000000000e */
[----:B------:R-:W-:-:S04]  /*21f0*/  FFMA R15, R15, R18, R8 ;  /* 0x000000120f0f7223 */ /* 0x000fc80000000008 */
[----:B------:R-:W-:-:S05]  /*2200*/  FFMA R8, R13, R15, R18 ;  /* 0x0000000f0d087223 */ /* 0x000fca0000000012 */
[----:B------:R-:W-:-:S04]  /*2210*/  SHF.R.U32.HI R14, RZ, 0x17, R8 ;  /* 0x00000017ff0e7819 */ /* 0x000fc80000011608 */
[----:B------:R-:W-:-:S04]  /*2220*/  LOP3.LUT R14, R14, 0xff, RZ, 0xc0, !PT ;  /* 0x000000ff0e0e7812 */ /* 0x000fc800078ec0ff */
[----:B------:R-:W-:-:S05]  /*2230*/  IADD3 R17, PT, PT, R14, R11, RZ ;  /* 0x0000000b0e117210 */ /* 0x000fca0007ffe0ff */
[----:B------:R-:W-:-:S05]  /*2240*/  VIADD R12, R17, 0xffffffff ;  /* 0xffffffff110c7836 */ /* 0x000fca0000000000 */
[----:B------:R-:W-:-:S13]  /*2250*/  ISETP.GE.U32.AND P0, PT, R12, 0xfe, PT ;  /* 0x000000fe0c00780c */ /* 0x000fda0003f06070 */
[----:B------:R-:W-:Y:S05]  /*2260*/  @!P0 BRA `(.L_x_46) ;  /* 0x0000000000808947 */ /* 0x000fea0003800000 */
[----:B------:R-:W-:-:S13]  /*2270*/  ISETP.GT.AND P0, PT, R17, 0xfe, PT ;  /* 0x000000fe1100780c */ /* 0x000fda0003f04270 */
[----:B------:R-:W-:Y:S05]  /*2280*/  @P0 BRA `(.L_x_47) ;  /* 0x00000000006c0947 */ /* 0x000fea0003800000 */
[----:B------:R-:W-:-:S13]  /*2290*/  ISETP.GE.AND P0, PT, R17, 0x1, PT ;  /* 0x000000011100780c */ /* 0x000fda0003f06270 */
[----:B------:R-:W-:Y:S05]  /*22a0*/  @P0 BRA `(.L_x_48) ;  /* 0x0000000000740947 */ /* 0x000fea0003800000 */
[----:B------:R-:W-:Y:S02]  /*22b0*/  ISETP.GE.AND P0, PT, R17, -0x18, PT ;  /* 0xffffffe81100780c */ /* 0x000fe40003f06270 */
[----:B------:R-:W-:-:S11]  /*22c0*/  LOP3.LUT R8, R8, 0x80000000, RZ, 0xc0, !PT ;  /* 0x8000000008087812 */ /* 0x000fd600078ec0ff */
[----:B------:R-:W-:Y:S05]  /*22d0*/  @!P0 BRA `(.L_x_48) ;  /* 0x0000000000688947 */ /* 0x000fea0003800000 */
[CCC-:B------:R-:W-:Y:S01]  /*22e0*/  FFMA.RZ R11, R13.reuse, R15.reuse, R18.reuse ;  /* 0x0000000f0d0b7223 */ /* 0x1c0fe2000000c012 */
[-CC-:B------:R-:W-:Y:S01]  /*22f0*/  FFMA.RM R12, R13, R15.reuse, R18.reuse ;  /* 0x0000000f0d0c7223 */ /* 0x180fe20000004012 */
[C---:B------:R-:W-:Y:S02]  /*2300*/  ISETP.NE.AND P2, PT, R17.reuse, RZ, PT ;  /* 0x000000ff1100720c */ /* 0x040fe40003f45270 */
[----:B------:R-:W-:Y:S02]  /*2310*/  ISETP.NE.AND P1, PT, R17, RZ, PT ;  /* 0x000000ff1100720c */ /* 0x000fe40003f25270 */
[----:B------:R-:W-:Y:S01]  /*2320*/  LOP3.LUT R14, R11, 0x7fffff, RZ, 0xc0, !PT ;  /* 0x007fffff0b0e7812 */ /* 0x000fe200078ec0ff */
[----:B------:R-:W-:Y:S01]  /*2330*/  FFMA.RP R11, R13, R15, R18 ;  /* 0x0000000f0d0b7223 */ /* 0x000fe20000008012 */
[----:B------:R-:W-:Y:S01]  /*2340*/  IADD3 R13, PT, PT, R17, 0x20, RZ ;  /* 0x00000020110d7810 */ /* 0x000fe20007ffe0ff */
[----:B------:R-:W-:Y:S01]  /*2350*/  IMAD.MOV R15, RZ, RZ, -R17 ;  /* 0x000000ffff0f7224 */ /* 0x000fe200078e0a11 */
[----:B------:R-:W-:-:S02]  /*2360*/  LOP3.LUT R14, R14, 0x800000, RZ, 0xfc, !PT ;  /* 0x008000000e0e7812 */ /* 0x000fc400078efcff */
[----:B------:R-:W-:Y:S02]  /*2370*/  FSETP.NEU.FTZ.AND P0, PT, R11, R12, PT ;  /* 0x0000000c0b00720b */ /* 0x000fe40003f1d000 */
[----:B------:R-:W-:Y:S02]  /*2380*/  SHF.L.U32 R13, R14, R13, RZ ;  /* 0x0000000d0e0d7219 */ /* 0x000fe400000006ff */
[----:B------:R-:W-:Y:S02]  /*2390*/  SEL R11, R15, RZ, P2 ;  /* 0x000000ff0f0b7207 */ /* 0x000fe40001000000 */
[----:B------:R-:W-:Y:S02]  /*23a0*/  ISETP.NE.AND P1, PT, R13, RZ, P1 ;  /* 0x000000ff0d00720c */ /* 0x000fe40000f25270 */
[----:B------:R-:W-:Y:S02]  /*23b0*/  SHF.R.U32.HI R11, RZ, R11, R14 ;  /* 0x0000000bff0b7219 */ /* 0x000fe4000001160e */
[----:B------:R-:W-:-:S02]  /*23c0*/  PLOP3.LUT P0, PT, P0, P1, PT, 0xf8, 0x8f ;  /* 0x00000000008f781c */ /* 0x000fc40000703f70 */
[----:B------:R-:W-:Y:S02]  /*23d0*/  SHF.R.U32.HI R13, RZ, 0x1, R11 ;  /* 0x00000001ff0d7819 */ /* 0x000fe4000001160b */
[----:B------:R-:W-:-:S04]  /*23e0*/  SEL R12, RZ, 0x1, !P0 ;  /* 0x00000001ff0c7807 */ /* 0x000fc80004000000 */
[----:B------:R-:W-:-:S04]  /*23f0*/  LOP3.LUT R12, R12, 0x1, R13, 0xf8, !PT ;  /* 0x000000010c0c7812 */ /* 0x000fc800078ef80d */
[----:B------:R-:W-:-:S04]  /*2400*/  LOP3.LUT R12, R12, R11, RZ, 0xc0, !PT ;  /* 0x0000000b0c0c7212 */ /* 0x000fc800078ec0ff */
[----:B------:R-:W-:-:S04]  /*2410*/  IADD3 R13, PT, PT, R13, R12, RZ ;  /* 0x0000000c0d0d7210 */ /* 0x000fc80007ffe0ff */
[----:B------:R-:W-:Y:S01]  /*2420*/  LOP3.LUT R8, R13, R8, RZ, 0xfc, !PT ;  /* 0x000000080d087212 */ /* 0x000fe200078efcff */
[----:B------:R-:W-:Y:S06]  /*2430*/  BRA `(.L_x_48) ;  /* 0x0000000000107947 */ /* 0x000fec0003800000 */
.L_x_47:
[----:B------:R-:W-:-:S04]  /*2440*/  LOP3.LUT R8, R8, 0x80000000, RZ, 0xc0, !PT ;  /* 0x8000000008087812 */ /* 0x000fc800078ec0ff */
[----:B------:R-:W-:Y:S01]  /*2450*/  LOP3.LUT R8, R8, 0x7f800000, RZ, 0xfc, !PT ;  /* 0x7f80000008087812 */ /* 0x000fe200078efcff */
[----:B------:R-:W-:Y:S06]  /*2460*/  BRA `(.L_x_48) ;  /* 0x0000000000047947 */ /* 0x000fec0003800000 */
.L_x_46:
[----:B------:R-:W-:-:S07]  /*2470*/  IMAD R8, R11, 0x800000, R8 ;  /* 0x008000000b087824 */ /* 0x000fce00078e0208 */
.L_x_48:
[----:B------:R-:W-:Y:S05]  /*2480*/  BSYNC.RECONVERGENT B3 ;  /* 0x0000000000037941 */ /* 0x000fea0003800200 */
.L_x_45:
[----:B------:R-:W-:Y:S05]  /*2490*/  BRA `(.L_x_49) ;  /* 0x0000000000207947 */ /* 0x000fea0003800000 */
.L_x_44:
[----:B------:R-:W-:-:S04]  /*24a0*/  LOP3.LUT R8, R11, 0x80000000, R8, 0x48, !PT ;  /* 0x800000000b087812 */ /* 0x000fc800078e4808 */
[----:B------:R-:W-:Y:S01]  /*24b0*/  LOP3.LUT R8, R8, 0x7f800000, RZ, 0xfc, !PT ;  /* 0x7f80000008087812 */ /* 0x000fe200078efcff */
[----:B------:R-:W-:Y:S06]  /*24c0*/  BRA `(.L_x_49) ;  /* 0x0000000000147947 */ /* 0x000fec0003800000 */
.L_x_43:
[----:B------:R-:W-:Y:S01]  /*24d0*/  LOP3.LUT R8, R11, 0x80000000, R8, 0x48, !PT ;  /* 0x800000000b087812 */ /* 0x000fe200078e4808 */
[----:B------:R-:W-:Y:S06]  /*24e0*/  BRA `(.L_x_49) ;  /* 0x00000000000c7947 */ /* 0x000fec0003800000 */
.L_x_42:
[----:B------:R-:W0:Y:S01]  /*24f0*/  MUFU.RSQ R8, -QNAN ;  /* 0xffc0000000087908 */ /* 0x000e220000001400 */
[----:B------:R-:W-:Y:S05]  /*2500*/  BRA `(.L_x_49) ;  /* 0x0000000000047947 */ /* 0x000fea0003800000 */
.L_x_41:
[----:B------:R-:W-:-:S07]  /*2510*/  FADD.FTZ R8, R7, 1.2000000476837158203 ;  /* 0x3f99999a07087421 */ /* 0x000fce0000010000 */
.L_x_49:
[----:B------:R-:W-:Y:S05]  /*2520*/  BSYNC.RECONVERGENT B1 ;  /* 0x0000000000017941 */ /* 0x000fea0003800200 */
.L_x_38:
[----:B------:R-:W-:-:S04]  /*2530*/  HFMA2 R11, -RZ, RZ, 0, 0 ;  /* 0x00000000ff0b7431 */ /* 0x000fc800000001ff */
[----:B0-----:R-:W-:Y:S05]  /*2540*/  RET.REL.NODEC R10 `(_Z13kernelDPDpairPfS_S_S_S_S_S_S_S_im) ;  /* 0xffffffd80aac7950 */ /* 0x001fea0003c3ffff */
.L_x_50:
        /* <DEDUP_REMOVED lines=11> */
.L_x_124:


//--------------------- .text._Z12kernelAnglesPfS_S_S_S_S_i --------------------------
	.section	.text._Z12kernelAnglesPfS_S_S_S_S_i,"ax",@progbits
	.align	128
        .global         _Z12kernelAnglesPfS_S_S_S_S_i
        .type           _Z12kernelAnglesPfS_S_S_S_S_i,@function
        .size           _Z12kernelAnglesPfS_S_S_S_S_i,(.L_x_126 - _Z12kernelAnglesPfS_S_S_S_S_i)
        .other          _Z12kernelAnglesPfS_S_S_S_S_i,@"STO_CUDA_ENTRY STV_DEFAULT"
_Z12kernelAnglesPfS_S_S_S_S_i:
.text._Z12kernelAnglesPfS_S_S_S_S_i:
[----:B------:R-:W-:Y:S01]  /*0000*/  LDC R1, c[0x0][0x37c] ;  /* 0x0000df00ff017b82 */ /* 0x000fe20000000800 */
[----:B------:R-:W0:Y:S07]  /*0010*/  S2R R13, SR_CTAID.X ;  /* 0x00000000000d7919 */ /* 0x000e2e0000002500 */
[----:B------:R-:W0:Y:S01]  /*0020*/  LDC R7, c[0x0][0x360] ;  /* 0x0000d800ff077b82 */ /* 0x000e220000000800 */
[----:B------:R-:W1:Y:S01]  /*0030*/  LDCU UR4, c[0x0][0x3b0] ;  /* 0x00007600ff0477ac */ /* 0x000e620008000800 */
[----:B------:R-:W0:Y:S02]  /*0040*/  S2R R4, SR_TID.X ;  /* 0x0000000000047919 */ /* 0x000e240000002100 */
[----:B0-----:R-:W-:-:S05]  /*0050*/  IMAD R0, R13, R7, R4 ;  /* 0x000000070d007224 */ /* 0x001fca00078e0204 */
[----:B-1----:R-:W-:-:S13]  /*0060*/  ISETP.GT.AND P0, PT, R0, UR4, PT ;  /* 0x0000000400007c0c */ /* 0x002fda000bf04270 */
[----:B------:R-:W-:Y:S05]  /*0070*/  @P0 EXIT ;  /* 0x000000000000094d */ /* 0x000fea0003800000 */
[C---:B------:R-:W-:Y:S01]  /*0080*/  VIADD R2, R4.reuse, 0x1 ;  /* 0x0000000104027836 */ /* 0x040fe20000000000 */
[----:B------:R-:W0:Y:S01]  /*0090*/  LDCU.128 UR8, c[0x0][0x380] ;  /* 0x00007000ff0877ac */ /* 0x000e220008000c00 */
[----:B------:R-:W-:-:S03]  /*00a0*/  VIADD R0, R4, 0x2 ;  /* 0x0000000204007836 */ /* 0x000fc60000000000 */
[----:B------:R-:W-:Y:S01]  /*00b0*/  LOP3.LUT R3, R2, 0xffff, RZ, 0xc0, !PT ;  /* 0x0000ffff02037812 */ /* 0x000fe200078ec0ff */
[----:B------:R-:W1:Y:S01]  /*00c0*/  LDCU.64 UR6, c[0x0][0x390] ;  /* 0x00007200ff0677ac */ /* 0x000e620008000a00 */
[----:B------:R-:W-:-:S03]  /*00d0*/  LOP3.LUT R5, R0, 0xffff, RZ, 0xc0, !PT ;  /* 0x0000ffff00057812 */ /* 0x000fc600078ec0ff */
[----:B------:R-:W-:Y:S01]  /*00e0*/  IMAD R3, R3, 0x199a, RZ ;  /* 0x0000199a03037824 */ /* 0x000fe200078e02ff */
[----:B------:R-:W2:Y:S01]  /*00f0*/  LDCU.64 UR4, c[0x0][0x358] ;  /* 0x00006b00ff0477ac */ /* 0x000ea20008000a00 */
[----:B------:R-:W-:Y:S02]  /*0100*/  IMAD R6, R5, 0x199a, RZ ;  /* 0x0000199a05067824 */ /* 0x000fe400078e02ff */
[----:B------:R-:W-:Y:S01]  /*0110*/  HFMA2 R5, -RZ, RZ, 0, 0 ;  /* 0x00000000ff057431 */ /* 0x000fe200000001ff */
[----:B------:R-:W-:-:S04]  /*0120*/  SHF.R.U32.HI R3, RZ, 0x10, R3 ;  /* 0x00000010ff037819 */ /* 0x000fc80000011603 */
[----:B------:R-:W-:Y:S02]  /*0130*/  PRMT R10, R3, 0x9910, RZ ;  /* 0x00009910030a7816 */ /* 0x000fe400000000ff */
[----:B------:R-:W-:Y:S01]  /*0140*/  SHF.R.U32.HI R3, RZ, 0x10, R6 ;  /* 0x00000010ff037819 */ /* 0x000fe20000011606 */
[----:B------:R-:W-:-:S03]  /*0150*/  IMAD.WIDE.U32 R8, R13, 0xa, R4 ;  /* 0x0000000a0d087825 */ /* 0x000fc600078e0004 */
[----:B------:R-:W-:Y:S01]  /*0160*/  PRMT R11, R3, 0x9910, RZ ;  /* 0x00009910030b7816 */ /* 0x000fe200000000ff */
[----:B------:R-:W-:Y:S02]  /*0170*/  IMAD R3, R10, 0xa, RZ ;  /* 0x0000000a0a037824 */ /* 0x000fe400078e02ff */
[C---:B------:R-:W-:Y:S01]  /*0180*/  IMAD.SHL.U32 R6, R8.reuse, 0x4, RZ ;  /* 0x0000000408067824 */ /* 0x040fe200078e00ff */
[----:B------:R-:W-:Y:S01]  /*0190*/  SHF.L.U64.HI R8, R8, 0x2, R9 ;  /* 0x0000000208087819 */ /* 0x000fe20000010209 */
[----:B------:R-:W-:Y:S01]  /*01a0*/  IMAD.MOV R9, RZ, RZ, -R3 ;  /* 0x000000ffff097224 */ /* 0x000fe200078e0a03 */
[----:B------:R-:W-:Y:S02]  /*01b0*/  MOV R10, R11 ;  /* 0x0000000b000a7202 */ /* 0x000fe40000000f00 */
[----:B0-----:R-:W-:Y:S02]  /*01c0*/  IADD3 R16, P0, PT, R6, UR8, RZ ;  /* 0x0000000806107c10 */ /* 0x001fe4000ff1e0ff */
[----:B------:R-:W-:Y:S01]  /*01d0*/  PRMT R9, R9, 0x7710, RZ ;  /* 0x0000771009097816 */ /* 0x000fe200000000ff */
[----:B------:R-:W-:Y:S01]  /*01e0*/  IMAD R3, R10, 0xa, RZ ;  /* 0x0000000a0a037824 */ /* 0x000fe200078e02ff */
[----:B------:R-:W-:-:S03]  /*01f0*/  IADD3.X R17, PT, PT, R8, UR9, RZ, P0, !PT ;  /* 0x0000000908117c10 */ /* 0x000fc600087fe4ff */
[----:B------:R-:W-:Y:S01]  /*0200*/  IMAD.IADD R10, R2, 0x1, R9 ;  /* 0x00000001020a7824 */ /* 0x000fe200078e0209 */
[----:B------:R-:W-:Y:S01]  /*0210*/  IADD3 R3, PT, PT, RZ, -R3, RZ ;  /* 0x80000003ff037210 */ /* 0x000fe20007ffe0ff */
[----:B------:R-:W-:Y:S01]  /*0220*/  IMAD.MOV.U32 R11, RZ, RZ, RZ ;  /* 0x000000ffff0b7224 */ /* 0x000fe200078e00ff */
[----:B------:R-:W-:Y:S01]  /*0230*/  IADD3 R2, P0, PT, R6, UR10, RZ ;  /* 0x0000000a06027c10 */ /* 0x000fe2000ff1e0ff */
[----:B------:R-:W-:Y:S01]  /*0240*/  IMAD.MOV.U32 R21, RZ, RZ, RZ ;  /* 0x000000ffff157224 */ /* 0x000fe200078e00ff */
[----:B------:R-:W-:Y:S01]  /*0250*/  LOP3.LUT R10, R10, 0xffff, RZ, 0xc0, !PT ;  /* 0x0000ffff0a0a7812 */ /* 0x000fe200078ec0ff */
[----:B--2---:R0:W2:Y:S01]  /*0260*/  LDG.E R9, desc[UR4][R16.64] ;  /* 0x0000000410097981 */ /* 0x0040a2000c1e1900 */
[----:B------:R-:W-:-:S03]  /*0270*/  PRMT R3, R3, 0x7710, RZ ;  /* 0x0000771003037816 */ /* 0x000fc600000000ff */
[----:B------:R-:W-:Y:S01]  /*0280*/  IMAD.WIDE.U32 R18, R13, 0xa, R10 ;  /* 0x0000000a0d127825 */ /* 0x000fe200078e000a */
[----:B------:R-:W-:Y:S02]  /*0290*/  IADD3 R0, PT, PT, R0, R3, RZ ;  /* 0x0000000300007210 */ /* 0x000fe40007ffe0ff */
[----:B------:R-:W-:Y:S02]  /*02a0*/  IADD3.X R3, PT, PT, R8, UR11, RZ, P0, !PT ;  /* 0x0000000b08037c10 */ /* 0x000fe400087fe4ff */
[----:B-1----:R-:W-:Y:S02]  /*02b0*/  IADD3 R14, P0, PT, R6, UR6, RZ ;  /* 0x00000006060e7c10 */ /* 0x002fe4000ff1e0ff */
[----:B------:R-:W-:Y:S01]  /*02c0*/  LOP3.LUT R20, R0, 0xffff, RZ, 0xc0, !PT ;  /* 0x0000ffff00147812 */ /* 0x000fe200078ec0ff */
[----:B------:R1:W3:Y:S01]  /*02d0*/  LDG.E R11, desc[UR4][R2.64] ;  /* 0x00000004020b7981 */ /* 0x0002e2000c1e1900 */
[----:B------:R-:W-:Y:S02]  /*02e0*/  SHF.L.U32 R0, R18, 0x2, RZ ;  /* 0x0000000212007819 */ /* 0x000fe400000006ff */
[----:B------:R-:W-:-:S02]  /*02f0*/  IADD3.X R15, PT, PT, R8, UR7, RZ, P0, !PT ;  /* 0x00000007080f7c10 */ /* 0x000fc400087fe4ff */
[----:B------:R-:W-:Y:S02]  /*0300*/  SHF.L.U64.HI R19, R18, 0x2, R19 ;  /* 0x0000000212137819 */ /* 0x000fe40000010213 */
[C---:B------:R-:W-:Y:S01]  /*0310*/  IADD3 R22, P0, PT, R0.reuse, UR8, RZ ;  /* 0x0000000800167c10 */ /* 0x040fe2000ff1e0ff */
[----:B0-----:R-:W-:Y:S01]  /*0320*/  IMAD.WIDE.U32 R16, R13, 0xa, R20 ;  /* 0x0000000a0d107825 */ /* 0x001fe200078e0014 */
[----:B------:R-:W-:Y:S01]  /*0330*/  IADD3 R12, P1, PT, R0, UR10, RZ ;  /* 0x0000000a000c7c10 */ /* 0x000fe2000ff3e0ff */
[----:B------:R-:W4:Y:S01]  /*0340*/  LDG.E R14, desc[UR4][R14.64] ;  /* 0x000000040e0e7981 */ /* 0x000f22000c1e1900 */
[----:B------:R-:W-:Y:S02]  /*0350*/  IADD3.X R23, PT, PT, R19, UR9, RZ, P0, !PT ;  /* 0x0000000913177c10 */ /* 0x000fe400087fe4ff */
[C---:B------:R-:W-:Y:S02]  /*0360*/  SHF.L.U64.HI R10, R16.reuse, 0x2, R17 ;  /* 0x00000002100a7819 */ /* 0x040fe40000010211 */
[----:B------:R-:W-:Y:S01]  /*0370*/  SHF.L.U32 R17, R16, 0x2, RZ ;  /* 0x0000000210117819 */ /* 0x000fe200000006ff */
[----:B------:R-:W2:Y:S01]  /*0380*/  LDG.E R22, desc[UR4][R22.64] ;  /* 0x0000000416167981 */ /* 0x000ea2000c1e1900 */
[----:B-1----:R-:W-:-:S02]  /*0390*/  IADD3 R2, P0, PT, R0, UR6, RZ ;  /* 0x0000000600027c10 */ /* 0x002fc4000ff1e0ff */
[----:B------:R-:W-:Y:S02]  /*03a0*/  IADD3.X R13, PT, PT, R19, UR11, RZ, P1, !PT ;  /* 0x0000000b130d7c10 */ /* 0x000fe40008ffe4ff */
[C---:B------:R-:W-:Y:S02]  /*03b0*/  IADD3 R18, P1, PT, R17.reuse, UR8, RZ ;  /* 0x0000000811127c10 */ /* 0x040fe4000ff3e0ff */
[----:B------:R-:W-:Y:S01]  /*03c0*/  IADD3 R16, P2, PT, R17, UR10, RZ ;  /* 0x0000000a11107c10 */ /* 0x000fe2000ff5e0ff */
[----:B------:R-:W3:Y:S01]  /*03d0*/  LDG.E R0, desc[UR4][R12.64] ;  /* 0x000000040c007981 */ /* 0x000ee2000c1e1900 */
[----:B------:R-:W-:Y:S02]  /*03e0*/  IADD3.X R3, PT, PT, R19, UR7, RZ, P0, !PT ;  /* 0x0000000713037c10 */ /* 0x000fe400087fe4ff */
[----:B------:R-:W-:Y:S02]  /*03f0*/  IADD3 R20, P0, PT, R17, UR6, RZ ;  /* 0x0000000611147c10 */ /* 0x000fe4000ff1e0ff */
[----:B------:R-:W-:-:S02]  /*0400*/  IADD3.X R19, PT, PT, R10, UR9, RZ, P1, !PT ;  /* 0x000000090a137c10 */ /* 0x000fc40008ffe4ff */
[C---:B------:R-:W-:Y:S01]  /*0410*/  IADD3.X R17, PT, PT, R10.reuse, UR11, RZ, P2, !PT ;  /* 0x0000000b0a117c10 */ /* 0x040fe200097fe4ff */
[----:B------:R-:W4:Y:S01]  /*0420*/  LDG.E R3, desc[UR4][R2.64] ;  /* 0x0000000402037981 */ /* 0x000f22000c1e1900 */
[----:B------:R-:W-:-:S03]  /*0430*/  IADD3.X R21, PT, PT, R10, UR7, RZ, P0, !PT ;  /* 0x000000070a157c10 */ /* 0x000fc600087fe4ff */
[----:B------:R-:W5:Y:S04]  /*0440*/  LDG.E R19, desc[UR4][R18.64] ;  /* 0x0000000412137981 */ /* 0x000f68000c1e1900 */
[----:B------:R-:W5:Y:S04]  /*0450*/  LDG.E R17, desc[UR4][R16.64] ;  /* 0x0000000410117981 */ /* 0x000f68000c1e1900 */
[----:B------:R-:W5:Y:S01]  /*0460*/  LDG.E R20, desc[UR4][R20.64] ;  /* 0x0000000414147981 */ /* 0x000f62000c1e1900 */
[----:B------:R-:W-:Y:S01]  /*0470*/  BSSY.RECONVERGENT B0, `(.L_x_51) ;  /* 0x0000011000007945 */ /* 0x000fe20003800200 */
[----:B--2---:R-:W-:-:S05]  /*0480*/  FADD R9, R9, -R22 ;  /* 0x8000001609097221 */ /* 0x004fca0000000000 */
[----:B------:R-:W-:Y:S01]  /*0490*/  FSETP.GT.AND P5, PT, |R9|, 2.5, PT ;  /* 0x402000000900780b */ /* 0x000fe20003fa4200 */
[----:B---3--:R-:W-:Y:S01]  /*04a0*/  FADD R11, R11, -R0 ;  /* 0x800000000b0b7221 */ /* 0x008fe20000000000 */
[----:B----4-:R-:W-:Y:S01]  /*04b0*/  FADD R12, R14, -R3 ;  /* 0x800000030e0c7221 */ /* 0x010fe20000000000 */
[----:B-----5:R-:W-:Y:S01]  /*04c0*/  FADD R10, -R22, R19 ;  /* 0x00000013160a7221 */ /* 0x020fe20000000100 */
[----:B------:R-:W-:Y:S01]  /*04d0*/  FADD R14, -R0, R17 ;  /* 0x00000011000e7221 */ /* 0x000fe20000000100 */
[----:B------:R-:W-:Y:S01]  /*04e0*/  FADD R13, -R3, R20 ;  /* 0x00000014030d7221 */ /* 0x000fe20000000100 */
[----:B------:R-:W-:Y:S02]  /*04f0*/  FSETP.GT.AND P0, PT, |R11|, 2.5, PT ;  /* 0x402000000b00780b */ /* 0x000fe40003f04200 */
[----:B------:R-:W-:Y:S02]  /*0500*/  FSETP.GT.AND P1, PT, |R12|, 2.5, PT ;  /* 0x402000000c00780b */ /* 0x000fe40003f24200 */
[----:B------:R-:W-:-:S02]  /*0510*/  FSETP.GT.AND P2, PT, |R10|, 2.5, PT ;  /* 0x402000000a00780b */ /* 0x000fc40003f44200 */
[----:B------:R-:W-:Y:S02]  /*0520*/  FSETP.GT.AND P3, PT, |R14|, 2.5, PT ;  /* 0x402000000e00780b */ /* 0x000fe40003f64200 */
[----:B------:R-:W-:Y:S01]  /*0530*/  FSETP.GT.AND P4, PT, |R13|, 2.5, PT ;  /* 0x402000000d00780b */ /* 0x000fe20003f84200 */
[----:B------:R-:W-:-:S12]  /*0540*/  @!P5 BRA `(.L_x_52) ;  /* 0x00000000000cd947 */ /* 0x000fd80003800000 */
[----:B------:R-:W-:-:S13]  /*0550*/  FSETP.GEU.AND P5, PT, R9, RZ, PT ;  /* 0x000000ff0900720b */ /* 0x000fda0003fae000 */
[----:B------:R-:W-:-:S04]  /*0560*/  @!P5 FADD R9, R9, 5 ;  /* 0x40a000000909d421 */ /* 0x000fc80000000000 */
[----:B------:R-:W-:-:S07]  /*0570*/  @P5 FADD R9, R9, -5 ;  /* 0xc0a0000009095421 */ /* 0x000fce0000000000 */
.L_x_52:
[----:B------:R-:W-:Y:S05]  /*0580*/  BSYNC.RECONVERGENT B0 ;  /* 0x0000000000007941 */ /* 0x000fea0003800200 */
.L_x_51:
[----:B------:R-:W-:Y:S04]  /*0590*/  BSSY.RECONVERGENT B0, `(.L_x_53) ;  /* 0x0000005000007945 */ /* 0x000fe80003800200 */
[----:B------:R-:W-:Y:S05]  /*05a0*/  @!P0 BRA `(.L_x_54) ;  /* 0x00000000000c8947 */ /* 0x000fea0003800000 */
[----:B------:R-:W-:-:S13]  /*05b0*/  FSETP.GEU.AND P0, PT, R11, RZ, PT ;  /* 0x000000ff0b00720b */ /* 0x000fda0003f0e000 */
[----:B------:R-:W-:-:S04]  /*05c0*/  @P0 FADD R11, R11, -5 ;  /* 0xc0a000000b0b0421 */ /* 0x000fc80000000000 */
[----:B------:R-:W-:-:S07]  /*05d0*/  @!P0 FADD R11, R11, 5 ;  /* 0x40a000000b0b8421 */ /* 0x000fce0000000000 */
.L_x_54:
[----:B------:R-:W-:Y:S05]  /*05e0*/  BSYNC.RECONVERGENT B0 ;  /* 0x0000000000007941 */ /* 0x000fea0003800200 */
.L_x_53:
[----:B------:R-:W-:Y:S04]  /*05f0*/  BSSY.RECONVERGENT B0, `(.L_x_55) ;  /* 0x0000005000007945 */ /* 0x000fe80003800200 */
[----:B------:R-:W-:Y:S05]  /*0600*/  @!P1 BRA `(.L_x_56) ;  /* 0x00000000000c9947 */ /* 0x000fea0003800000 */
[----:B------:R-:W-:-:S13]  /*0610*/  FSETP.GEU.AND P0, PT, R12, RZ, PT ;  /* 0x000000ff0c00720b */ /* 0x000fda0003f0e000 */
[----:B------:R-:W-:-:S04]  /*0620*/  @P0 FADD R12, R12, -5 ;  /* 0xc0a000000c0c0421 */ /* 0x000fc80000000000 */
[----:B------:R-:W-:-:S07]  /*0630*/  @!P0 FADD R12, R12, 5 ;  /* 0x40a000000c0c8421 */ /* 0x000fce0000000000 */
.L_x_56:
[----:B------:R-:W-:Y:S05]  /*0640*/  BSYNC.RECONVERGENT B0 ;  /* 0x0000000000007941 */ /* 0x000fea0003800200 */
.L_x_55:
[----:B------:R-:W-:Y:S04]  /*0650*/  BSSY.RECONVERGENT B0, `(.L_x_57) ;  /* 0x0000005000007945 */ /* 0x000fe80003800200 */
[----:B------:R-:W-:Y:S05]  /*0660*/  @!P2 BRA `(.L_x_58) ;  /* 0x00000000000ca947 */ /* 0x000fea0003800000 */
[----:B------:R-:W-:-:S13]  /*0670*/  FSETP.GEU.AND P0, PT, R10, RZ, PT ;  /* 0x000000ff0a00720b */ /* 0x000fda0003f0e000 */
[----:B------:R-:W-:-:S04]  /*0680*/  @!P0 FADD R10, R10, 5 ;  /* 0x40a000000a0a8421 */ /* 0x000fc80000000000 */
[----:B------:R-:W-:-:S07]  /*0690*/  @P0 FADD R10, R10, -5 ;  /* 0xc0a000000a0a0421 */ /* 0x000fce0000000000 */
.L_x_58:
[----:B------:R-:W-:Y:S05]  /*06a0*/  BSYNC.RECONVERGENT B0 ;  /* 0x0000000000007941 */ /* 0x000fea0003800200 */
.L_x_57:
[----:B------:R-:W-:Y:S04]  /*06b0*/  BSSY.RECONVERGENT B0, `(.L_x_59) ;  /* 0x0000005000007945 */ /* 0x000fe80003800200 */
[----:B------:R-:W-:Y:S05]  /*06c0*/  @!P3 BRA `(.L_x_60) ;  /* 0x00000000000cb947 */ /* 0x000fea0003800000 */
[----:B------:R-:W-:-:S13]  /*06d0*/  FSETP.GEU.AND P0, PT, R14, RZ, PT ;  /* 0x000000ff0e00720b */ /* 0x000fda0003f0e000 */
[----:B------:R-:W-:-:S04]  /*06e0*/  @P0 FADD R14, R14, -5 ;  /* 0xc0a000000e0e0421 */ /* 0x000fc80000000000 */
[----:B------:R-:W-:-:S07]  /*06f0*/  @!P0 FADD R14, R14, 5 ;  /* 0x40a000000e0e8421 */ /* 0x000fce0000000000 */
.L_x_60:
[----:B------:R-:W-:Y:S05]  /*0700*/  BSYNC.RECONVERGENT B0 ;  /* 0x0000000000007941 */ /* 0x000fea0003800200 */
.L_x_59:
[----:B------:R-:W-:Y:S04]  /*0710*/  BSSY.RECONVERGENT B0, `(.L_x_61) ;  /* 0x0000005000007945 */ /* 0x000fe80003800200 */
[----:B------:R-:W-:Y:S05]  /*0720*/  @!P4 BRA `(.L_x_62) ;  /* 0x00000000000cc947 */ /* 0x000fea0003800000 */
[----:B------:R-:W-:-:S13]  /*0730*/  FSETP.GEU.AND P0, PT, R13, RZ, PT ;  /* 0x000000ff0d00720b */ /* 0x000fda0003f0e000 */
[----:B------:R-:W-:-:S04]  /*0740*/  @P0 FADD R13, R13, -5 ;  /* 0xc0a000000d0d0421 */ /* 0x000fc80000000000 */
[----:B------:R-:W-:-:S07]  /*0750*/  @!P0 FADD R13, R13, 5 ;  /* 0x40a000000d0d8421 */ /* 0x000fce0000000000 */
.L_x_62:
[----:B------:R-:W-:Y:S05]  /*0760*/  BSYNC.RECONVERGENT B0 ;  /* 0x0000000000007941 */ /* 0x000fea0003800200 */
.L_x_61:
[----:B------:R-:W-:Y:S01]  /*0770*/  FMUL R3, R14, R14 ;  /* 0x0000000e0e037220 */ /* 0x000fe20000400000 */
[----:B------:R-:W-:Y:S03]  /*0780*/  BSSY.RECONVERGENT B0, `(.L_x_63) ;  /* 0x0000013000007945 */ /* 0x000fe60003800200 */
[----:B------:R-:W-:-:S04]  /*0790*/  FFMA R0, R10, R10, R3 ;  /* 0x0000000a0a007223 */ /* 0x000fc80000000003 */
[----:B------:R-:W-:Y:S01]  /*07a0*/  FFMA R15, R13, R13, R0 ;  /* 0x0000000d0d0f7223 */ /* 0x000fe20000000000 */
[----:B------:R-:W-:-:S03]  /*07b0*/  FMUL R0, R11, R11 ;  /* 0x0000000b0b007220 */ /* 0x000fc60000400000 */
[----:B------:R-:W-:Y:S01]  /*07c0*/  VIADD R3, R15, 0xf3000000 ;  /* 0xf30000000f037836 */ /* 0x000fe20000000000 */
[----:B------:R0:W1:Y:S01]  /*07d0*/  MUFU.RSQ R2, R15 ;  /* 0x0000000f00027308 */ /* 0x0000620000001400 */
[----:B------:R-:W-:-:S03]  /*07e0*/  FFMA R17, R9, R9, R0 ;  /* 0x0000000909117223 */ /* 0x000fc60000000000 */
[----:B------:R-:W-:Y:S01]  /*07f0*/  ISETP.GT.U32.AND P0, PT, R3, 0x727fffff, PT ;  /* 0x727fffff0300780c */ /* 0x000fe20003f04070 */
[----:B------:R-:W-:-:S12]  /*0800*/  FFMA R17, R12, R12, R17 ;  /* 0x0000000c0c117223 */ /* 0x000fd80000000011 */
[----:B01----:R-:W-:Y:S05]  /*0810*/  @!P0 BRA `(.L_x_64) ;  /* 0x0000000000148947 */ /* 0x003fea0003800000 */
[----:B------:R-:W-:Y:S02]  /*0820*/  MOV R2, R15 ;  /* 0x0000000f00027202 */ /* 0x000fe40000000f00 */
[----:B------:R-:W-:-:S07]  /*0830*/  MOV R22, 0x850 ;  /* 0x0000085000167802 */ /* 0x000fce0000000f00 */
[----:B------:R-:W-:Y:S05]  /*0840*/  CALL.REL.NOINC `($__internal_4_$__cuda_sm20_sqrt_rn_f32_slowpath) ;  /* 0x0000000800cc7944 */ /* 0x000fea0003c00000 */
[----:B------:R-:W-:Y:S01]  /*0850*/  IMAD.MOV.U32 R19, RZ, RZ, R16 ;  /* 0x000000ffff137224 */ /* 0x000fe200078e0010 */
[----:B------:R-:W-:Y:S06]  /*0860*/  BRA `(.L_x_65) ;  /* 0x0000000000107947 */ /* 0x000fec0003800000 */
.L_x_64:
[----:B------:R-:W-:Y:S01]  /*0870*/  FMUL.FTZ R0, R15, R2 ;  /* 0x000000020f007220 */ /* 0x000fe20000410000 */
[----:B------:R-:W-:-:S03]  /*0880*/  FMUL.FTZ R2, R2, 0.5 ;  /* 0x3f00000002027820 */ /* 0x000fc60000410000 */
[----:B------:R-:W-:-:S04]  /*0890*/  FFMA R19, -R0, R0, R15 ;  /* 0x0000000000137223 */ /* 0x000fc8000000010f */
[----:B------:R-:W-:-:S07]  /*08a0*/  FFMA R19, R19, R2, R0 ;  /* 0x0000000213137223 */ /* 0x000fce0000000000 */
.L_x_65:
[----:B------:R-:W-:Y:S05]  /*08b0*/  BSYNC.RECONVERGENT B0 ;  /* 0x0000000000007941 */ /* 0x000fea0003800200 */
.L_x_63:
[----:B------:R-:W-:Y:S01]  /*08c0*/  IADD3 R0, PT, PT, R17, -0xd000000, RZ ;  /* 0xf300000011007810 */ /* 0x000fe20007ffe0ff */
[----:B------:R0:W1:Y:S01]  /*08d0*/  MUFU.RSQ R16, R17 ;  /* 0x0000001100107308 */ /* 0x0000620000001400 */
[----:B------:R-:W-:Y:S01]  /*08e0*/  FMUL R3, R14, R11 ;  /* 0x0000000b0e037220 */ /* 0x000fe20000400000 */
[----:B------:R-:W-:Y:S01]  /*08f0*/  BSSY.RECONVERGENT B0, `(.L_x_66) ;  /* 0x000000e000007945 */ /* 0x000fe20003800200 */
[----:B------:R-:W-:Y:S02]  /*0900*/  ISETP.GT.U32.AND P0, PT, R0, 0x727fffff, PT ;  /* 0x727fffff0000780c */ /* 0x000fe40003f04070 */
[----:B------:R-:W-:-:S04]  /*0910*/  FFMA R0, R10, R9, R3 ;  /* 0x000000090a007223 */ /* 0x000fc80000000003 */
[----:B------:R-:W-:-:S07]  /*0920*/  FFMA R0, R13, R12, R0 ;  /* 0x0000000c0d007223 */ /* 0x000fce0000000000 */
[----:B0-----:R-:W-:Y:S05]  /*0930*/  @!P0 BRA `(.L_x_67) ;  /* 0x0000000000148947 */ /* 0x001fea0003800000 */
[----:B------:R-:W-:Y:S01]  /*0940*/  IMAD.MOV.U32 R2, RZ, RZ, R17 ;  /* 0x000000ffff027224 */ /* 0x000fe200078e0011 */
[----:B------:R-:W-:-:S07]  /*0950*/  MOV R22, 0x970 ;  /* 0x0000097000167802 */ /* 0x000fce0000000f00 */
[----:B-1----:R-:W-:Y:S05]  /*0960*/  CALL.REL.NOINC `($__internal_4_$__cuda_sm20_sqrt_rn_f32_slowpath) ;  /* 0x0000000800847944 */ /* 0x002fea0003c00000 */
[----:B------:R-:W-:Y:S01]  /*0970*/  MOV R2, R16 ;  /* 0x0000001000027202 */ /* 0x000fe20000000f00 */
[----:B------:R-:W-:Y:S06]  /*0980*/  BRA `(.L_x_68) ;  /* 0x0000000000107947 */ /* 0x000fec0003800000 */
.L_x_67:
[----:B-1----:R-:W-:Y:S01]  /*0990*/  FMUL.FTZ R2, R17, R16 ;  /* 0x0000001011027220 */ /* 0x002fe20000410000 */
[----:B------:R-:W-:-:S03]  /*09a0*/  FMUL.FTZ R16, R16, 0.5 ;  /* 0x3f00000010107820 */ /* 0x000fc60000410000 */
[----:B------:R-:W-:-:S04]  /*09b0*/  FFMA R3, -R2, R2, R17 ;  /* 0x0000000202037223 */ /* 0x000fc80000000111 */
[----:B------:R-:W-:-:S07]  /*09c0*/  FFMA R2, R3, R16, R2 ;  /* 0x0000001003027223 */ /* 0x000fce0000000002 */
.L_x_68:
[----:B------:R-:W-:Y:S05]  /*09d0*/  BSYNC.RECONVERGENT B0 ;  /* 0x0000000000007941 */ /* 0x000fea0003800200 */
.L_x_66:
[----:B------:R-:W-:Y:S01]  /*09e0*/  FMUL R19, R2, R19 ;  /* 0x0000001302137220 */ /* 0x000fe20000400000 */
[----:B------:R-:W-:Y:S03]  /*09f0*/  BSSY.RECONVERGENT B0, `(.L_x_69) ;  /* 0x000000e000007945 */ /* 0x000fe60003800200 */
[----:B------:R-:W0:Y:S08]  /*0a00*/  MUFU.RCP R2, R19 ;  /* 0x0000001300027308 */ /* 0x000e300000001000 */
[----:B------:R-:W1:Y:S01]  /*0a10*/  FCHK P0, R0, R19 ;  /* 0x0000001300007302 */ /* 0x000e620000000000 */
[----:B0-----:R-:W-:-:S04]  /*0a20*/  FFMA R3, -R19, R2, 1 ;  /* 0x3f80000013037423 */ /* 0x001fc80000000102 */
[----:B------:R-:W-:-:S04]  /*0a30*/  FFMA R3, R2, R3, R2 ;  /* 0x0000000302037223 */ /* 0x000fc80000000002 */
[----:B------:R-:W-:-:S04]  /*0a40*/  FFMA R2, R0, R3, RZ ;  /* 0x0000000300027223 */ /* 0x000fc800000000ff */
[----:B------:R-:W-:-:S04]  /*0a50*/  FFMA R16, -R19, R2, R0 ;  /* 0x0000000213107223 */ /* 0x000fc80000000100 */
[----:B------:R-:W-:Y:S01]  /*0a60*/  FFMA R2, R3, R16, R2 ;  /* 0x0000001003027223 */ /* 0x000fe20000000002 */
[----:B-1----:R-:W-:Y:S06]  /*0a70*/  @!P0 BRA `(.L_x_70) ;  /* 0x0000000000148947 */ /* 0x002fec0003800000 */
[----:B------:R-:W-:Y:S01]  /*0a80*/  IMAD.MOV.U32 R2, RZ, RZ, R0 ;  /* 0x000000ffff027224 */ /* 0x000fe200078e0000 */
[----:B------:R-:W-:Y:S02]  /*0a90*/  MOV R3, R19 ;  /* 0x0000001300037202 */ /* 0x000fe40000000f00 */
[----:B------:R-:W-:-:S07]  /*0aa0*/  MOV R21, 0xac0 ;  /* 0x00000ac000157802 */ /* 0x000fce0000000f00 */
[----:B------:R-:W-:Y:S05]  /*0ab0*/  CALL.REL.NOINC `($__internal_5_$__cuda_sm3x_div_rn_noftz_f32_slowpath) ;  /* 0x00000008008c7944 */ /* 0x000fea0003c00000 */
[----:B------:R-:W-:-:S07]  /*0ac0*/  IMAD.MOV.U32 R2, RZ, RZ, R18 ;  /* 0x000000ffff027224 */ /* 0x000fce00078e0012 */
.L_x_70:
[----:B------:R-:W-:Y:S05]  /*0ad0*/  BSYNC.RECONVERGENT B0 ;  /* 0x0000000000007941 */ /* 0x000fea0003800200 */
.L_x_69:
[----:B------:R-:W0:Y:S01]  /*0ae0*/  MUFU.RCP R16, R17 ;  /* 0x0000001100107308 */ /* 0x000e220000001000 */
[----:B------:R-:W-:Y:S01]  /*0af0*/  FMNMX.NAN R2, R2, 1, PT ;  /* 0x3f80000002027809 */ /* 0x000fe20003820000 */
[----:B------:R-:W-:Y:S03]  /*0b00*/  BSSY.RECONVERGENT B0, `(.L_x_71) ;  /* 0x0000010000007945 */ /* 0x000fe60003800200 */
[C---:B------:R-:W-:Y:S01]  /*0b10*/  FSETP.GEU.AND P0, PT, R2.reuse, -1, PT ;  /* 0xbf8000000200780b */ /* 0x040fe20003f0e000 */
[----:B------:R-:W-:-:S05]  /*0b20*/  FMUL R0, R2, -5 ;  /* 0xc0a0000002007820 */ /* 0x000fca0000400000 */
[----:B------:R-:W-:-:S06]  /*0b30*/  FSEL R0, R0, 5, P0 ;  /* 0x40a0000000007808 */ /* 0x000fcc0000000000 */
[----:B------:R-:W1:Y:S01]  /*0b40*/  FCHK P0, R0, R17 ;  /* 0x0000001100007302 */ /* 0x000e620000000000 */
[----:B0-----:R-:W-:-:S04]  /*0b50*/  FFMA R3, -R17, R16, 1 ;  /* 0x3f80000011037423 */ /* 0x001fc80000000110 */
[----:B------:R-:W-:-:S04]  /*0b60*/  FFMA R3, R16, R3, R16 ;  /* 0x0000000310037223 */ /* 0x000fc80000000010 */
[----:B------:R-:W-:-:S04]  /*0b70*/  FFMA R16, R0, R3, RZ ;  /* 0x0000000300107223 */ /* 0x000fc800000000ff */
[----:B------:R-:W-:-:S04]  /*0b80*/  FFMA R2, -R17, R16, R0 ;  /* 0x0000001011027223 */ /* 0x000fc80000000100 */
[----:B------:R-:W-:Y:S01]  /*0b90*/  FFMA R16, R3, R2, R16 ;  /* 0x0000000203107223 */ /* 0x000fe20000000010 */
[----:B-1----:R-:W-:Y:S06]  /*0ba0*/  @!P0 BRA `(.L_x_72) ;  /* 0x0000000000148947 */ /* 0x002fec0003800000 */
[----:B------:R-:W-:Y:S01]  /*0bb0*/  MOV R3, R17 ;  /* 0x0000001100037202 */ /* 0x000fe20000000f00 */
[----:B------:R-:W-:Y:S01]  /*0bc0*/  IMAD.MOV.U32 R2, RZ, RZ, R0 ;  /* 0x000000ffff027224 */ /* 0x000fe200078e0000 */
[----:B------:R-:W-:-:S07]  /*0bd0*/  MOV R21, 0xbf0 ;  /* 0x00000bf000157802 */ /* 0x000fce0000000f00 */
[----:B------:R-:W-:Y:S05]  /*0be0*/  CALL.REL.NOINC `($__internal_5_$__cuda_sm3x_div_rn_noftz_f32_slowpath) ;  /* 0x0000000800407944 */ /* 0x000fea0003c00000 */
[----:B------:R-:W-:-:S07]  /*0bf0*/  MOV R16, R18 ;  /* 0x0000001200107202 */ /* 0x000fce0000000f00 */
.L_x_72:
[----:B------:R-:W-:Y:S05]  /*0c00*/  BSYNC.RECONVERGENT B0 ;  /* 0x0000000000007941 */ /* 0x000fea0003800200 */
.L_x_71:
[----:B------:R-:W0:Y:S01]  /*0c10*/  MUFU.RCP R2, R19 ;  /* 0x0000001300027308 */ /* 0x000e220000001000 */
[----:B------:R-:W-:Y:S01]  /*0c20*/  UMOV UR6, 0x40a00000 ;  /* 0x40a0000000067882 */ /* 0x000fe20000000000 */
[----:B------:R-:W-:Y:S01]  /*0c30*/  BSSY.RECONVERGENT B0, `(.L_x_73) ;  /* 0x000000e000007945 */ /* 0x000fe20003800200 */
[----:B------:R-:W-:-:S05]  /*0c40*/  IMAD.U32 R20, RZ, RZ, UR6 ;  /* 0x00000006ff147e24 */ /* 0x000fca000f8e00ff */
[----:B------:R-:W1:Y:S01]  /*0c50*/  FCHK P0, -R20, R19 ;  /* 0x0000001314007302 */ /* 0x000e620000000100 */
[----:B0-----:R-:W-:-:S04]  /*0c60*/  FFMA R3, -R19, R2, 1 ;  /* 0x3f80000013037423 */ /* 0x001fc80000000102 */
[----:B------:R-:W-:-:S04]  /*0c70*/  FFMA R2, R2, R3, R2 ;  /* 0x0000000302027223 */ /* 0x000fc80000000002 */
[----:B------:R-:W-:-:S04]  /*0c80*/  FFMA R17, R2, -5, RZ ;  /* 0xc0a0000002117823 */ /* 0x000fc800000000ff */
[----:B------:R-:W-:-:S04]  /*0c90*/  FFMA R18, -R19, R17, -5 ;  /* 0xc0a0000013127423 */ /* 0x000fc80000000111 */
[----:B------:R-:W-:Y:S01]  /*0ca0*/  FFMA R17, R2, R18, R17 ;  /* 0x0000001202117223 */ /* 0x000fe20000000011 */
[----:B-1----:R-:W-:Y:S06]  /*0cb0*/  @!P0 BRA `(.L_x_74) ;  /* 0x0000000000148947 */ /* 0x002fec0003800000 */
[----:B------:R-:W-:Y:S01]  /*0cc0*/  MOV R3, R19 ;  /* 0x0000001300037202 */ /* 0x000fe20000000f00 */
[----:B------:R-:W-:Y:S01]  /*0cd0*/  IMAD.MOV.U32 R2, RZ, RZ, -0x3f600000 ;  /* 0xc0a00000ff027424 */ /* 0x000fe200078e00ff */
[----:B------:R-:W-:-:S07]  /*0ce0*/  MOV R21, 0xd00 ;  /* 0x00000d0000157802 */ /* 0x000fce0000000f00 */
[----:B------:R-:W-:Y:S05]  /*0cf0*/  CALL.REL.NOINC `($__internal_5_$__cuda_sm3x_div_rn_noftz_f32_slowpath) ;  /* 0x0000000400fc7944 */ /* 0x000fea0003c00000 */
[----:B------:R-:W-:-:S07]  /*0d00*/  MOV R17, R18 ;  /* 0x0000001200117202 */ /* 0x000fce0000000f00 */
.L_x_74:
[----:B------:R-:W-:Y:S05]  /*0d10*/  BSYNC.RECONVERGENT B0 ;  /* 0x0000000000007941 */ /* 0x000fea0003800200 */
.L_x_73:
[----:B------:R-:W0:Y:S01]  /*0d20*/  MUFU.RCP R2, R15 ;  /* 0x0000000f00027308 */ /* 0x000e220000001000 */
[----:B------:R-:W-:Y:S07]  /*0d30*/  BSSY.RECONVERGENT B0, `(.L_x_75) ;  /* 0x000000d000007945 */ /* 0x000fee0003800200 */
        /* <DEDUP_REMOVED lines=12> */
.L_x_76:
[----:B------:R-:W-:Y:S05]  /*0e00*/  BSYNC.RECONVERGENT B0 ;  /* 0x0000000000007941 */ /* 0x000fea0003800200 */
.L_x_75:
[----:B------:R-:W0:Y:S01]  /*0e10*/  S2R R2, SR_CgaCtaId ;  /* 0x0000000000027919 */ /* 0x000e220000008800 */
[----:B------:R-:W-:Y:S01]  /*0e20*/  MOV R5, 0x400 ;  /* 0x0000040000057802 */ /* 0x000fe20000000f00 */
[C---:B------:R-:W-:Y:S01]  /*0e30*/  FMUL R0, R16.reuse, R9 ;  /* 0x0000000910007220 */ /* 0x040fe20000400000 */
[C---:B------:R-:W-:Y:S01]  /*0e40*/  FMUL R15, R16.reuse, R11 ;  /* 0x0000000b100f7220 */ /* 0x040fe20000400000 */
[-C--:B------:R-:W-:Y:S01]  /*0e50*/  FMUL R16, R16, R12.reuse ;  /* 0x0000000c10107220 */ /* 0x080fe20000400000 */
[C---:B------:R-:W-:Y:S01]  /*0e60*/  FMUL R12, R17.reuse, R12 ;  /* 0x0000000c110c7220 */ /* 0x040fe20000400000 */
[----:B------:R-:W1:Y:S01]  /*0e70*/  LDCU.64 UR6, c[0x0][0x398] ;  /* 0x00007300ff0677ac */ /* 0x000e620008000a00 */
[----:B------:R-:W-:Y:S02]  /*0e80*/  FFMA R15, R17, R14, R15 ;  /* 0x0000000e110f7223 */ /* 0x000fe4000000000f */
[----:B------:R-:W-:Y:S01]  /*0e90*/  FFMA R12, R3, R13, R12 ;  /* 0x0000000d030c7223 */ /* 0x000fe2000000000c */
[----:B------:R-:W-:Y:S01]  /*0ea0*/  VIADD R18, R4, 0x9 ;  /* 0x0000000904127836 */ /* 0x000fe20000000000 */
[----:B------:R-:W2:Y:S01]  /*0eb0*/  LDCU.128 UR8, c[0x0][0x3a0] ;  /* 0x00007400ff0877ac */ /* 0x000ea20008000c00 */
[----:B0-----:R-:W-:Y:S01]  /*0ec0*/  LEA R5, R2, R5, 0x18 ;  /* 0x0000000502057211 */ /* 0x001fe200078ec0ff */
[C---:B------:R-:W-:Y:S01]  /*0ed0*/  FMUL R2, R17.reuse, R9 ;  /* 0x0000000911027220 */ /* 0x040fe20000400000 */
[C---:B------:R-:W-:Y:S01]  /*0ee0*/  FMUL R9, R17.reuse, R11 ;  /* 0x0000000b11097220 */ /* 0x040fe20000400000 */
[C---:B------:R-:W-:Y:S01]  /*0ef0*/  FFMA R11, R17.reuse, R10, R0 ;  /* 0x0000000a110b7223 */ /* 0x040fe20000000000 */
[----:B------:R-:W-:Y:S01]  /*0f00*/  FFMA R17, R17, R13, R16 ;  /* 0x0000000d11117223 */ /* 0x000fe20000000010 */
[----:B------:R-:W-:-:S02]  /*0f10*/  IMAD R0, R4, 0xc, R5 ;  /* 0x0000000c04007824 */ /* 0x000fc400078e0205 */
[C---:B------:R-:W-:Y:S01]  /*0f20*/  FFMA R10, R3.reuse, R10, R2 ;  /* 0x0000000a030a7223 */ /* 0x040fe20000000002 */
[----:B------:R-:W-:Y:S01]  /*0f30*/  FFMA R14, R3, R14, R9 ;  /* 0x0000000e030e7223 */ /* 0x000fe20000000009 */
[----:B-1----:R-:W-:Y:S01]  /*0f40*/  IADD3 R2, P0, PT, R6, UR6, RZ ;  /* 0x0000000606027c10 */ /* 0x002fe2000ff1e0ff */
[----:B------:R-:W-:Y:S01]  /*0f50*/  IMAD R13, R7, 0xc, R0 ;  /* 0x0000000c070d7824 */ /* 0x000fe200078e0200 */
[----:B------:R0:W-:Y:S02]  /*0f60*/  STS [R0], R11 ;  /* 0x0000000b00007388 */ /* 0x0001e40000000800 */
[----:B------:R-:W-:Y:S02]  /*0f70*/  IADD3.X R3, PT, PT, R8, UR7, RZ, P0, !PT ;  /* 0x0000000708037c10 */ /* 0x000fe400087fe4ff */
[----:B------:R-:W-:Y:S04]  /*0f80*/  STS [R0+0x4], R15 ;  /* 0x0000040f00007388 */ /* 0x000fe80000000800 */
[----:B------:R-:W-:Y:S04]  /*0f90*/  STS [R0+0x8], R17 ;  /* 0x0000081100007388 */ /* 0x000fe80000000800 */
[----:B------:R1:W-:Y:S04]  /*0fa0*/  STS [R13], R10 ;  /* 0x0000000a0d007388 */ /* 0x0003e80000000800 */
[----:B------:R-:W-:Y:S04]  /*0fb0*/  STS [R13+0x4], R14 ;  /* 0x0000040e0d007388 */ /* 0x000fe80000000800 */
[----:B------:R3:W-:Y:S01]  /*0fc0*/  STS [R13+0x8], R12 ;  /* 0x0000080c0d007388 */ /* 0x0007e20000000800 */
[----:B------:R-:W-:Y:S06]  /*0fd0*/  BAR.SYNC.DEFER_BLOCKING 0x0 ;  /* 0x0000000000007b1d */ /* 0x000fec0000010000 */
[----:B------:R-:W4:Y:S01]  /*0fe0*/  LDG.E R9, desc[UR4][R2.64] ;  /* 0x0000000402097981 */ /* 0x000f22000c1e1900 */
[----:B------:R-:W-:-:S02]  /*0ff0*/  IADD3 R16, PT, PT, R4, 0x8, RZ ;  /* 0x0000000804107810 */ /* 0x000fc40007ffe0ff */
[----:B0-----:R-:W-:Y:S02]  /*1000*/  LOP3.LUT R11, R18, 0xffff, RZ, 0xc0, !PT ;  /* 0x0000ffff120b7812 */ /* 0x001fe400078ec0ff */
[----:B------:R-:W-:-:S03]  /*1010*/  LOP3.LUT R4, R16, 0xffff, RZ, 0xc0, !PT ;  /* 0x0000ffff10047812 */ /* 0x000fc600078ec0ff */
[----:B------:R-:W-:Y:S02]  /*1020*/  IMAD R11, R11, 0x199a, RZ ;  /* 0x0000199a0b0b7824 */ /* 0x000fe400078e02ff */
[----:B------:R-:W-:-:S03]  /*1030*/  IMAD R4, R4, 0x199a, RZ ;  /* 0x0000199a04047824 */ /* 0x000fc600078e02ff */
[----:B-1----:R-:W-:Y:S02]  /*1040*/  SHF.R.U32.HI R10, RZ, 0x10, R11 ;  /* 0x00000010ff0a7819 */ /* 0x002fe4000001160b */
[----:B------:R-:W-:Y:S02]  /*1050*/  SHF.R.U32.HI R4, RZ, 0x10, R4 ;  /* 0x00000010ff047819 */ /* 0x000fe40000011604 */
[----:B------:R-:W-:Y:S02]  /*1060*/  PRMT R10, R10, 0x9910, RZ ;  /* 0x000099100a0a7816 */ /* 0x000fe400000000ff */
[----:B------:R-:W-:-:S03]  /*1070*/  PRMT R4, R4, 0x9910, RZ ;  /* 0x0000991004047816 */ /* 0x000fc600000000ff */
[----:B------:R-:W-:Y:S02]  /*1080*/  IMAD R10, R10, 0xa, RZ ;  /* 0x0000000a0a0a7824 */ /* 0x000fe400078e02ff */
[----:B------:R-:W-:Y:S02]  /*1090*/  IMAD R4, R4, 0xa, RZ ;  /* 0x0000000a04047824 */ /* 0x000fe400078e02ff */
[----:B------:R-:W-:-:S03]  /*10a0*/  IMAD.MOV R10, RZ, RZ, -R10 ;  /* 0x000000ffff0a7224 */ /* 0x000fc600078e0a0a */
[----:B------:R-:W-:Y:S02]  /*10b0*/  IADD3 R4, PT, PT, RZ, -R4, RZ ;  /* 0x80000004ff047210 */ /* 0x000fe40007ffe0ff */
[----:B---3--:R-:W-:Y:S02]  /*10c0*/  PRMT R13, R10, 0x7710, RZ ;  /* 0x000077100a0d7816 */ /* 0x008fe400000000ff */
[----:B------:R-:W-:Y:S02]  /*10d0*/  PRMT R11, R4, 0x7710, RZ ;  /* 0x00007710040b7816 */ /* 0x000fe400000000ff */
[----:B------:R-:W-:Y:S01]  /*10e0*/  LDS R4, [R0] ;  /* 0x0000000000047984 */ /* 0x000fe20000000800 */
[----:B------:R-:W-:Y:S01]  /*10f0*/  IMAD.IADD R18, R18, 0x1, R13 ;  /* 0x0000000112127824 */ /* 0x000fe200078e020d */
[----:B------:R-:W-:-:S04]  /*1100*/  IADD3 R16, PT, PT, R16, R11, RZ ;  /* 0x0000000b10107210 */ /* 0x000fc80007ffe0ff */
[----:B------:R-:W-:Y:S02]  /*1110*/  LOP3.LUT R16, R16, 0xffff, RZ, 0xc0, !PT ;  /* 0x0000ffff10107812 */ /* 0x000fe400078ec0ff */
[----:B------:R-:W-:Y:S02]  /*1120*/  LOP3.LUT R10, R18, 0xffff, RZ, 0xc0, !PT ;  /* 0x0000ffff120a7812 */ /* 0x000fe400078ec0ff */
[----:B------:R-:W-:-:S03]  /*1130*/  IADD3 R16, PT, PT, R16, R7, RZ ;  /* 0x0000000710107210 */ /* 0x000fc60007ffe0ff */
[--C-:B------:R-:W-:Y:S02]  /*1140*/  IMAD R10, R10, 0xc, R5.reuse ;  /* 0x0000000c0a0a7824 */ /* 0x100fe400078e0205 */
[----:B------:R-:W-:Y:S02]  /*1150*/  IMAD R11, R16, 0xc, R5 ;  /* 0x0000000c100b7824 */ /* 0x000fe400078e0205 */
[----:B------:R-:W-:Y:S01]  /*1160*/  IMAD R7, R7, 0xc, R10 ;  /* 0x0000000c07077824 */ /* 0x000fe200078e020a */
[----:B------:R-:W-:Y:S04]  /*1170*/  LDS R12, [R10] ;  /* 0x000000000a0c7984 */ /* 0x000fe80000000800 */
[----:B------:R-:W0:Y:S04]  /*1180*/  LDS R5, [R11] ;  /* 0x000000000b057984 */ /* 0x000e280000000800 */
[----:B------:R-:W1:Y:S04]  /*1190*/  LDS R13, [R7] ;  /* 0x00000000070d7984 */ /* 0x000e680000000800 */
[----:B------:R-:W-:Y:S04]  /*11a0*/  LDS R14, [R10+0x4] ;  /* 0x000004000a0e7984 */ /* 0x000fe80000000800 */
[----:B------:R-:W3:Y:S04]  /*11b0*/  LDS R15, [R7+0x4] ;  /* 0x00000400070f7984 */ /* 0x000ee80000000800 */
[----:B------:R-:W-:Y:S04]  /*11c0*/  LDS R10, [R10+0x8] ;  /* 0x000008000a0a7984 */ /* 0x000fe80000000800 */
[----:B------:R-:W-:Y:S01]  /*11d0*/  LDS R7, [R7+0x8] ;  /* 0x0000080007077984 */ /* 0x000fe20000000800 */
[----:B0-----:R-:W-:Y:S01]  /*11e0*/  FADD R5, R4, R5 ;  /* 0x0000000504057221 */ /* 0x001fe20000000000 */
[----:B--2---:R-:W-:Y:S01]  /*11f0*/  IADD3 R4, P0, PT, R6, UR8, RZ ;  /* 0x0000000806047c10 */ /* 0x004fe2000ff1e0ff */
[----:B-1----:R-:W-:-:S02]  /*1200*/  FADD R12, R12, R13 ;  /* 0x0000000d0c0c7221 */ /* 0x002fc40000000000 */
[----:B------:R-:W-:Y:S02]  /*1210*/  LDS R13, [R11+0x4] ;  /* 0x000004000b0d7984 */ /* 0x000fe40000000800 */
[----:B------:R-:W-:Y:S01]  /*1220*/  FADD R12, R5, -R12 ;  /* 0x8000000c050c7221 */ /* 0x000fe20000000000 */
[----:B------:R-:W-:Y:S01]  /*1230*/  IADD3.X R5, PT, PT, R8, UR9, RZ, P0, !PT ;  /* 0x0000000908057c10 */ /* 0x000fe200087fe4ff */
[----:B------:R-:W-:Y:S02]  /*1240*/  LDS R11, [R11+0x8] ;  /* 0x000008000b0b7984 */ /* 0x000fe40000000800 */
[----:B----4-:R-:W-:Y:S02]  /*1250*/  FADD R9, R12, R9 ;  /* 0x000000090c097221 */ /* 0x010fe40000000000 */
[----:B------:R-:W0:Y:S04]  /*1260*/  LDS R12, [R0+0x4] ;  /* 0x00000400000c7984 */ /* 0x000e280000000800 */
[----:B------:R1:W-:Y:S04]  /*1270*/  STG.E desc[UR4][R2.64], R9 ;  /* 0x0000000902007986 */ /* 0x0003e8000c101904 */
[----:B------:R-:W2:Y:S01]  /*1280*/  LDG.E R17, desc[UR4][R4.64] ;  /* 0x0000000404117981 */ /* 0x000ea2000c1e1900 */
[----:B---3--:R-:W-:-:S03]  /*1290*/  FADD R14, R14, R15 ;  /* 0x0000000f0e0e7221 */ /* 0x008fc60000000000 */
[----:B------:R-:W3:Y:S01]  /*12a0*/  LDS R0, [R0+0x8] ;  /* 0x0000080000007984 */ /* 0x000ee20000000800 */
[----:B0-----:R-:W-:Y:S01]  /*12b0*/  FADD R13, R12, R13 ;  /* 0x0000000d0c0d7221 */ /* 0x001fe20000000000 */
[----:B------:R-:W-:-:S03]  /*12c0*/  IADD3 R12, P0, PT, R6, UR10, RZ ;  /* 0x0000000a060c7c10 */ /* 0x000fc6000ff1e0ff */
[----:B------:R-:W-:Y:S01]  /*12d0*/  FADD R14, R13, -R14 ;  /* 0x8000000e0d0e7221 */ /* 0x000fe20000000000 */
[----:B------:R-:W-:-:S03]  /*12e0*/  IADD3.X R13, PT, PT, R8, UR11, RZ, P0, !PT ;  /* 0x0000000b080d7c10 */ /* 0x000fc600087fe4ff */
[----:B--2---:R-:W-:-:S05]  /*12f0*/  FADD R17, R14, R17 ;  /* 0x000000110e117221 */ /* 0x004fca0000000000 */
[----:B------:R-:W-:Y:S04]  /*1300*/  STG.E desc[UR4][R4.64], R17 ;  /* 0x0000001104007986 */ /* 0x000fe8000c101904 */
[----:B-1----:R-:W2:Y:S01]  /*1310*/  LDG.E R9, desc[UR4][R12.64] ;  /* 0x000000040c097981 */ /* 0x002ea2000c1e1900 */
[----:B---3--:R-:W-:Y:S01]  /*1320*/  FADD R2, R0, R11 ;  /* 0x0000000b00027221 */ /* 0x008fe20000000000 */
[----:B------:R-:W-:-:S04]  /*1330*/  FADD R3, R10, R7 ;  /* 0x000000070a037221 */ /* 0x000fc80000000000 */
[----:B------:R-:W-:-:S04]  /*1340*/  FADD R2, R2, -R3 ;  /* 0x8000000302027221 */ /* 0x000fc80000000000 */
[----:B--2---:R-:W-:-:S05]  /*1350*/  FADD R9, R2, R9 ;  /* 0x0000000902097221 */ /* 0x004fca0000000000 */
[----:B------:R-:W-:Y:S01]  /*1360*/  STG.E desc[UR4][R12.64], R9 ;  /* 0x000000090c007986 */ /* 0x000fe2000c101904 */
[----:B------:R-:W-:Y:S05]  /*1370*/  EXIT ;  /* 0x000000000000794d */ /* 0x000fea0003800000 */
        .weak           $__internal_4_$__cuda_sm20_sqrt_rn_f32_slowpath
        .type           $__internal_4_$__cuda_sm20_sqrt_rn_f32_slowpath,@function
        .size           $__internal_4_$__cuda_sm20_sqrt_rn_f32_slowpath,($__internal_5_$__cuda_sm3x_div_rn_noftz_f32_slowpath - $__internal_4_$__cuda_sm20_sqrt_rn_f32_slowpath)
$__internal_4_$__cuda_sm20_sqrt_rn_f32_slowpath:
[----:B------:R-:W-:-:S13]  /*1380*/  LOP3.LUT P0, RZ, R2, 0x7fffffff, RZ, 0xc0, !PT ;  /* 0x7fffffff02ff7812 */ /* 0x000fda000780c0ff */
[----:B------:R-:W-:Y:S01]  /*1390*/  @!P0 IMAD.MOV.U32 R3, RZ, RZ, R2 ;  /* 0x000000ffff038224 */ /* 0x000fe200078e0002 */
[----:B------:R-:W-:Y:S06]  /*13a0*/  @!P0 BRA `(.L_x_77) ;  /* 0x0000000000408947 */ /* 0x000fec0003800000 */
[----:B------:R-:W-:-:S13]  /*13b0*/  FSETP.GEU.FTZ.AND P0, PT, R2, RZ, PT ;  /* 0x000000ff0200720b */ /* 0x000fda0003f1e000 */
[----:B------:R-:W-:Y:S01]  /*13c0*/  @!P0 MOV R3, 0x7fffffff ;  /* 0x7fffffff00038802 */ /* 0x000fe20000000f00 */
        /* <DEDUP_REMOVED lines=9> */
[----:B------:R-:W-:Y:S02]  /*1460*/  @!P0 IMAD.MOV.U32 R3, RZ, RZ, R2 ;  /* 0x000000ffff038224 */ /* 0x000fe400078e0002 */
[----:B------:R-:W-:-:S04]  /*1470*/  @P0 FADD.FTZ R18, -R21, -RZ ;  /* 0x800000ff15120221 */ /* 0x000fc80000010100 */
[----:B------:R-:W-:-:S04]  /*1480*/  @P0 FFMA R18, R21, R18, R16 ;  /* 0x0000001215120223 */ /* 0x000fc80000000010 */
[----:B------:R-:W-:-:S04]  /*1490*/  @P0 FFMA R18, R18, R20, R21 ;  /* 0x0000001412120223 */ /* 0x000fc80000000015 */
[----:B------:R-:W-:-:S07]  /*14a0*/  @P0 FMUL.FTZ R3, R18, 2.3283064365386962891e-10 ;  /* 0x2f80000012030820 */ /* 0x000fce0000410000 */
.L_x_77:
[----:B------:R-:W-:Y:S01]  /*14b0*/  MOV R16, R3 ;  /* 0x0000000300107202 */ /* 0x000fe20000000f00 */
[----:B------:R-:W-:Y:S02]  /*14c0*/  HFMA2 R3, -RZ, RZ, 0, 0 ;  /* 0x00000000ff037431 */ /* 0x000fe400000001ff */
[----:B------:R-:W-:-:S04]  /*14d0*/  IMAD.MOV.U32 R2, RZ, RZ, R22 ;  /* 0x000000ffff027224 */ /* 0x000fc800078e0016 */
[----:B------:R-:W-:Y:S05]  /*14e0*/  RET.REL.NODEC R2 `(_Z12kernelAnglesPfS_S_S_S_S_i) ;  /* 0xffffffe802c47950 */ /* 0x000fea0003c3ffff */
        .weak           $__internal_5_$__cuda_sm3x_div_rn_noftz_f32_slowpath
        .type           $__internal_5_$__cuda_sm3x_div_rn_noftz_f32_slowpath,@function
        .size           $__internal_5_$__cuda_sm3x_div_rn_noftz_f32_slowpath,(.L_x_126 - $__internal_5_$__cuda_sm3x_div_rn_noftz_f32_slowpath)
$__internal_5_$__cuda_sm3x_div_rn_noftz_f32_slowpath:
[----:B------:R-:W-:Y:S01]  /*14f0*/  SHF.R.U32.HI R20, RZ, 0x17, R3 ;  /* 0x00000017ff147819 */ /* 0x000fe20000011603 */
[----:B------:R-:W-:Y:S01]  /*1500*/  BSSY.RECONVERGENT B1, `(.L_x_78) ;  /* 0x0000062000017945 */ /* 0x000fe20003800200 */
[----:B------:R-:W-:Y:S02]  /*1510*/  SHF.R.U32.HI R22, RZ, 0x17, R2 ;  /* 0x00000017ff167819 */ /* 0x000fe40000011602 */
[----:B------:R-:W-:Y:S02]  /*1520*/  LOP3.LUT R20, R20, 0xff, RZ, 0xc0, !PT ;  /* 0x000000ff14147812 */ /* 0x000fe400078ec0ff */
[----:B------:R-:W-:-:S03]  /*1530*/  LOP3.LUT R22, R22, 0xff, RZ, 0xc0, !PT ;  /* 0x000000ff16167812 */ /* 0x000fc600078ec0ff */
[----:B------:R-:W-:Y:S01]  /*1540*/  VIADD R24, R20, 0xffffffff ;  /* 0xffffffff14187836 */ /* 0x000fe20000000000 */
[----:B------:R-:W-:-:S04]  /*1550*/  IADD3 R23, PT, PT, R22, -0x1, RZ ;  /* 0xffffffff16177810 */ /* 0x000fc80007ffe0ff */
[----:B------:R-:W-:-:S04]  /*1560*/  ISETP.GT.U32.AND P0, PT, R24, 0xfd, PT ;  /* 0x000000fd1800780c */ /* 0x000fc80003f04070 */
[----:B------:R-:W-:-:S13]  /*1570*/  ISETP.GT.U32.OR P0, PT, R23, 0xfd, P0 ;  /* 0x000000fd1700780c */ /* 0x000fda0000704470 */
[----:B------:R-:W-:Y:S01]  /*1580*/  @!P0 IMAD.MOV.U32 R18, RZ, RZ, RZ ;  /* 0x000000ffff128224 */ /* 0x000fe200078e00ff */
[----:B------:R-:W-:Y:S06]  /*1590*/  @!P0 BRA `(.L_x_79) ;  /* 0x00000000005c8947 */ /* 0x000fec0003800000 */
[----:B------:R-:W-:Y:S02]  /*15a0*/  FSETP.GTU.FTZ.AND P0, PT, |R2|, +INF , PT ;  /* 0x7f8000000200780b */ /* 0x000fe40003f1c200 */
[----:B------:R-:W-:-:S04]  /*15b0*/  FSETP.GTU.FTZ.AND P1, PT, |R3|, +INF , PT ;  /* 0x7f8000000300780b */ /* 0x000fc80003f3c200 */
[----:B------:R-:W-:-:S13]  /*15c0*/  PLOP3.LUT P0, PT, P0, P1, PT, 0xf8, 0x8f ;  /* 0x00000000008f781c */ /* 0x000fda0000703f70 */
[----:B------:R-:W-:Y:S05]  /*15d0*/  @P0 BRA `(.L_x_80) ;  /* 0x00000004004c0947 */ /* 0x000fea0003800000 */
[----:B------:R-:W-:-:S13]  /*15e0*/  LOP3.LUT P0, RZ, R3, 0x7fffffff, R2, 0xc8, !PT ;  /* 0x7fffffff03ff7812 */ /* 0x000fda000780c802 */
[----:B------:R-:W-:Y:S05]  /*15f0*/  @!P0 BRA `(.L_x_81) ;  /* 0x00000004003c8947 */ /* 0x000fea0003800000 */
[C---:B------:R-:W-:Y:S02]  /*1600*/  FSETP.NEU.FTZ.AND P0, PT, |R2|.reuse, +INF , PT ;  /* 0x7f8000000200780b */ /* 0x040fe40003f1d200 */
[----:B------:R-:W-:Y:S02]  /*1610*/  FSETP.NEU.FTZ.AND P2, PT, |R3|, +INF , PT ;  /* 0x7f8000000300780b */ /* 0x000fe40003f5d200 */
[----:B------:R-:W-:-:S11]  /*1620*/  FSETP.NEU.FTZ.AND P1, PT, |R2|, +INF , PT ;  /* 0x7f8000000200780b */ /* 0x000fd60003f3d200 */
[----:B------:R-:W-:Y:S05]  /*1630*/  @!P2 BRA !P0, `(.L_x_81) ;  /* 0x00000004002ca947 */ /* 0x000fea0004000000 */
[----:B------:R-:W-:-:S04]  /*1640*/  LOP3.LUT P0, RZ, R2, 0x7fffffff, RZ, 0xc0, !PT ;  /* 0x7fffffff02ff7812 */ /* 0x000fc8000780c0ff */
[----:B------:R-:W-:-:S13]  /*1650*/  PLOP3.LUT P0, PT, P2, P0, PT, 0x2f, 0xf2 ;  /* 0x0000000000f2781c */ /* 0x000fda0001700577 */
[----:B------:R-:W-:Y:S05]  /*1660*/  @P0 BRA `(.L_x_82) ;  /* 0x0000000400180947 */ /* 0x000fea0003800000 */
[----:B------:R-:W-:-:S04]  /*1670*/  LOP3.LUT P0, RZ, R3, 0x7fffffff, RZ, 0xc0, !PT ;  /* 0x7fffffff03ff7812 */ /* 0x000fc8000780c0ff */
[----:B------:R-:W-:-:S13]  /*1680*/  PLOP3.LUT P0, PT, P1, P0, PT, 0x2f, 0xf2 ;  /* 0x0000000000f2781c */ /* 0x000fda0000f00577 */
[----:B------:R-:W-:Y:S05]  /*1690*/  @P0 BRA `(.L_x_83) ;  /* 0x0000000400000947 */ /* 0x000fea0003800000 */
[----:B------:R-:W-:Y:S02]  /*16a0*/  ISETP.GE.AND P0, PT, R23, RZ, PT ;  /* 0x000000ff1700720c */ /* 0x000fe40003f06270 */
[----:B------:R-:W-:-:S11]  /*16b0*/  ISETP.GE.AND P1, PT, R24, RZ, PT ;  /* 0x000000ff1800720c */ /* 0x000fd60003f26270 */
[----:B------:R-:W-:Y:S01]  /*16c0*/  @P0 MOV R18, RZ ;  /* 0x000000ff00120202 */ /* 0x000fe20000000f00 */
[----:B------:R-:W-:Y:S02]  /*16d0*/  @!P0 IMAD.MOV.U32 R18, RZ, RZ, -0x40 ;  /* 0xffffffc0ff128424 */ /* 0x000fe400078e00ff */
[----:B------:R-:W-:Y:S01]  /*16e0*/  @!P0 FFMA R2, R2, 1.84467440737095516160e+19, RZ ;  /* 0x5f80000002028823 */ /* 0x000fe200000000ff */
[----:B------:R-:W-:Y:S02]  /*16f0*/  @!P1 FFMA R3, R3, 1.84467440737095516160e+19, RZ ;  /* 0x5f80000003039823 */ /* 0x000fe400000000ff */
[----:B------:R-:W-:-:S07]  /*1700*/  @!P1 IADD3 R18, PT, PT, R18, 0x40, RZ ;  /* 0x0000004012129810 */ /* 0x000fce0007ffe0ff */
.L_x_79:
[----:B------:R-:W-:Y:S01]  /*1710*/  LEA R24, R20, 0xc0800000, 0x17 ;  /* 0xc080000014187811 */ /* 0x000fe200078eb8ff */
[----:B------:R-:W-:Y:S04]  /*1720*/  BSSY.RECONVERGENT B2, `(.L_x_84) ;  /* 0x0000036000027945 */ /* 0x000fe80003800200 */
[----:B------:R-:W-:Y:S01]  /*1730*/  IMAD.IADD R24, R3, 0x1, -R24 ;  /* 0x0000000103187824 */ /* 0x000fe200078e0a18 */
[----:B------:R-:W-:-:S03]  /*1740*/  IADD3 R3, PT, PT, R22, -0x7f, RZ ;  /* 0xffffff8116037810 */ /* 0x000fc60007ffe0ff */
[----:B------:R-:W0:Y:S01]  /*1750*/  MUFU.RCP R26, R24 ;  /* 0x00000018001a7308 */ /* 0x000e220000001000 */
[----:B------:R-:W-:Y:S01]  /*1760*/  FADD.FTZ R25, -R24, -RZ ;  /* 0x800000ff18197221 */ /* 0x000fe20000010100 */
[C---:B------:R-:W-:Y:S01]  /*1770*/  IMAD R2, R3.reuse, -0x800000, R2 ;  /* 0xff80000003027824 */ /* 0x040fe200078e0202 */
[----:B------:R-:W-:-:S05]  /*1780*/  IADD3 R27, PT, PT, R3, 0x7f, -R20 ;  /* 0x0000007f031b7810 */ /* 0x000fca0007ffe814 */
        /* <DEDUP_REMOVED lines=21> */
[-CC-:B------:R-:W-:Y:S01]  /*18e0*/  FFMA.RZ R3, R23, R25.reuse, R22.reuse ;  /* 0x0000001917037223 */ /* 0x180fe2000000c016 */
[C---:B------:R-:W-:Y:S02]  /*18f0*/  ISETP.NE.AND P2, PT, R18.reuse, RZ, PT ;  /* 0x000000ff1200720c */ /* 0x040fe40003f45270 */
[C---:B------:R-:W-:Y:S02]  /*1900*/  ISETP.NE.AND P1, PT, R18.reuse, RZ, PT ;  /* 0x000000ff1200720c */ /* 0x040fe40003f25270 */
[----:B------:R-:W-:Y:S01]  /*1910*/  LOP3.LUT R20, R3, 0x7fffff, RZ, 0xc0, !PT ;  /* 0x007fffff03147812 */ /* 0x000fe200078ec0ff */
[CCC-:B------:R-:W-:Y:S01]  /*1920*/  FFMA.RP R3, R23.reuse, R25.reuse, R22.reuse ;  /* 0x0000001917037223 */ /* 0x1c0fe20000008016 */
[----:B------:R-:W-:Y:S01]  /*1930*/  FFMA.RM R22, R23, R25, R22 ;  /* 0x0000001917167223 */ /* 0x000fe20000004016 */
        /* <DEDUP_REMOVED lines=16> */
.L_x_86:
[----:B------:R-:W-:-:S04]  /*1a40*/  LOP3.LUT R2, R2, 0x80000000, RZ, 0xc0, !PT ;  /* 0x8000000002027812 */ /* 0x000fc800078ec0ff */
[----:B------:R-:W-:Y:S01]  /*1a50*/  LOP3.LUT R2, R2, 0x7f800000, RZ, 0xfc, !PT ;  /* 0x7f80000002027812 */ /* 0x000fe200078efcff */
[----:B------:R-:W-:Y:S06]  /*1a60*/  BRA `(.L_x_87) ;  /* 0x0000000000047947 */ /* 0x000fec0003800000 */
.L_x_85:
[----:B------:R-:W-:-:S07]  /*1a70*/  IMAD R2, R27, 0x800000, R2 ;  /* 0x008000001b027824 */ /* 0x000fce00078e0202 */
.L_x_87:
[----:B------:R-:W-:Y:S05]  /*1a80*/  BSYNC.RECONVERGENT B2 ;  /* 0x0000000000027941 */ /* 0x000fea0003800200 */
.L_x_84:
[----:B------:R-:W-:Y:S05]  /*1a90*/  BRA `(.L_x_88) ;  /* 0x0000000000207947 */ /* 0x000fea0003800000 */
.L_x_83:
[----:B------:R-:W-:-:S04]  /*1aa0*/  LOP3.LUT R2, R3, 0x80000000, R2, 0x48, !PT ;  /* 0x8000000003027812 */ /* 0x000fc800078e4802 */
[----:B------:R-:W-:Y:S01]  /*1ab0*/  LOP3.LUT R2, R2, 0x7f800000, RZ, 0xfc, !PT ;  /* 0x7f80000002027812 */ /* 0x000fe200078efcff */
[----:B------:R-:W-:Y:S06]  /*1ac0*/  BRA `(.L_x_88) ;  /* 0x0000000000147947 */ /* 0x000fec0003800000 */
.L_x_82:
[----:B------:R-:W-:Y:S01]  /*1ad0*/  LOP3.LUT R2, R3, 0x80000000, R2, 0x48, !PT ;  /* 0x8000000003027812 */ /* 0x000fe200078e4802 */
[----:B------:R-:W-:Y:S06]  /*1ae0*/  BRA `(.L_x_88) ;  /* 0x00000000000c7947 */ /* 0x000fec0003800000 */
.L_x_81:
[----:B------:R-:W0:Y:S01]  /*1af0*/  MUFU.RSQ R2, -QNAN ;  /* 0xffc0000000027908 */ /* 0x000e220000001400 */
[----:B------:R-:W-:Y:S05]  /*1b00*/  BRA `(.L_x_88) ;  /* 0x0000000000047947 */ /* 0x000fea0003800000 */
.L_x_80:
[----:B------:R-:W-:-:S07]  /*1b10*/  FADD.FTZ R2, R2, R3 ;  /* 0x0000000302027221 */ /* 0x000fce0000010000 */
.L_x_88:
[----:B------:R-:W-:Y:S05]  /*1b20*/  BSYNC.RECONVERGENT B1 ;  /* 0x0000000000017941 */ /* 0x000fea0003800200 */
.L_x_78:
[----:B------:R-:W-:Y:S01]  /*1b30*/  HFMA2 R3, -RZ, RZ, 0, 0 ;  /* 0x00000000ff037431 */ /* 0x000fe200000001ff */
[----:B0-----:R-:W-:Y:S01]  /*1b40*/  MOV R18, R2 ;  /* 0x0000000200127202 */ /* 0x001fe20000000f00 */
[----:B------:R-:W-:-:S04]  /*1b50*/  IMAD.MOV.U32 R2, RZ, RZ, R21 ;  /* 0x000000ffff027224 */ /* 0x000fc800078e0015 */
[----:B------:R-:W-:Y:S05]  /*1b60*/  RET.REL.NODEC R2 `(_Z12kernelAnglesPfS_S_S_S_S_i) ;  /* 0xffffffe402247950 */ /* 0x000fea0003c3ffff */
.L_x_89:
        /* <DEDUP_REMOVED lines=9> */
.L_x_126:


//--------------------- .text._Z11kernelBondsPfS_S_S_S_S_i --------------------------
	.section	.text._Z11kernelBondsPfS_S_S_S_S_i,"ax",@progbits
	.align	128
        .global         _Z11kernelBondsPfS_S_S_S_S_i
        .type           _Z11kernelBondsPfS_S_S_S_S_i,@function
        .size           _Z11kernelBondsPfS_S_S_S_S_i,(.L_x_129 - _Z11kernelBondsPfS_S_S_S_S_i)
        .other          _Z11kernelBondsPfS_S_S_S_S_i,@"STO_CUDA_ENTRY STV_DEFAULT"
_Z11kernelBondsPfS_S_S_S_S_i:
.text._Z11kernelBondsPfS_S_S_S_S_i:
[----:B------:R-:W-:Y:S01]  /*0000*/  LDC R1, c[0x0][0x37c] ;  /* 0x0000df00ff017b82 */ /* 0x000fe20000000800 */
[----:B------:R-:W0:Y:S01]  /*0010*/  S2R R11, SR_CTAID.X ;  /* 0x00000000000b7919 */ /* 0x000e220000002500 */
[----:B------:R-:W0:Y:S01]  /*0020*/  LDCU UR4, c[0x0][0x360] ;  /* 0x00006c00ff0477ac */ /* 0x000e220008000800 */
[----:B------:R-:W0:Y:S01]  /*0030*/  S2R R2, SR_TID.X ;  /* 0x0000000000027919 */ /* 0x000e220000002100 */
[----:B------:R-:W1:Y:S01]  /*0040*/  LDCU UR5, c[0x0][0x3b0] ;  /* 0x00007600ff0577ac */ /* 0x000e620008000800 */
[----:B0-----:R-:W-:-:S05]  /*0050*/  IMAD R0, R11, UR4, R2 ;  /* 0x000000040b007c24 */ /* 0x001fca000f8e0202 */
[----:B-1----:R-:W-:-:S13]  /*0060*/  ISETP.GT.AND P0, PT, R0, UR5, PT ;  /* 0x0000000500007c0c */ /* 0x002fda000bf04270 */
[----:B------:R-:W-:Y:S05]  /*0070*/  @P0 EXIT ;  /* 0x000000000000094d */ /* 0x000fea0003800000 */
[----:B------:R-:W-:Y:S01]  /*0080*/  VIADD R0, R2, 0x1 ;  /* 0x0000000102007836 */ /* 0x000fe20000000000 */
[----:B------:R-:W0:Y:S04]  /*0090*/  LDCU.128 UR8, c[0x0][0x380] ;  /* 0x00007000ff0877ac */ /* 0x000e280008000c00 */
[----:B------:R-:W-:Y:S01]  /*00a0*/  LOP3.LUT R3, R0, 0xffff, RZ, 0xc0, !PT ;  /* 0x0000ffff00037812 */ /* 0x000fe200078ec0ff */
[----:B------:R-:W1:Y:S04]  /*00b0*/  LDCU.64 UR6, c[0x0][0x390] ;  /* 0x00007200ff0677ac */ /* 0x000e680008000a00 */
[----:B------:R-:W-:Y:S01]  /*00c0*/  IMAD R3, R3, 0x199a, RZ ;  /* 0x0000199a03037824 */ /* 0x000fe200078e02ff */
[----:B------:R-:W2:Y:S04]  /*00d0*/  LDCU.64 UR4, c[0x0][0x358] ;  /* 0x00006b00ff0477ac */ /* 0x000ea80008000a00 */
[----:B------:R-:W-:-:S04]  /*00e0*/  SHF.R.U32.HI R3, RZ, 0x10, R3 ;  /* 0x00000010ff037819 */ /* 0x000fc80000011603 */
[----:B------:R-:W-:-:S05]  /*00f0*/  PRMT R3, R3, 0x9910, RZ ;  /* 0x0000991003037816 */ /* 0x000fca00000000ff */
[----:B------:R-:W-:-:S04]  /*0100*/  IMAD R3, R3, 0xa, RZ ;  /* 0x0000000a03037824 */ /* 0x000fc800078e02ff */
[----:B------:R-:W-:Y:S02]  /*0110*/  IMAD.MOV R5, RZ, RZ, -R3 ;  /* 0x000000ffff057224 */ /* 0x000fe400078e0a03 */
[----:B------:R-:W-:-:S03]  /*0120*/  IMAD.MOV.U32 R3, RZ, RZ, RZ ;  /* 0x000000ffff037224 */ /* 0x000fc600078e00ff */
[----:B------:R-:W-:Y:S01]  /*0130*/  PRMT R5, R5, 0x7710, RZ ;  /* 0x0000771005057816 */ /* 0x000fe200000000ff */
[----:B------:R-:W-:-:S03]  /*0140*/  IMAD.WIDE.U32 R6, R11, 0xa, R2 ;  /* 0x0000000a0b067825 */ /* 0x000fc600078e0002 */
[----:B------:R-:W-:Y:S01]  /*0150*/  IADD3 R0, PT, PT, R0, R5, RZ ;  /* 0x0000000500007210 */ /* 0x000fe20007ffe0ff */
[C---:B------:R-:W-:Y:S01]  /*0160*/  IMAD.SHL.U32 R4, R6.reuse, 0x4, RZ ;  /* 0x0000000406047824 */ /* 0x040fe200078e00ff */
[----:B------:R-:W-:Y:S01]  /*0170*/  SHF.L.U64.HI R5, R6, 0x2, R7 ;  /* 0x0000000206057819 */ /* 0x000fe20000010207 */
[----:B------:R-:W-:Y:S01]  /*0180*/  IMAD.MOV.U32 R7, RZ, RZ, RZ ;  /* 0x000000ffff077224 */ /* 0x000fe200078e00ff */
[----:B------:R-:W-:Y:S02]  /*0190*/  LOP3.LUT R6, R0, 0xffff, RZ, 0xc0, !PT ;  /* 0x0000ffff00067812 */ /* 0x000fe400078ec0ff */
[C---:B0-----:R-:W-:Y:S02]  /*01a0*/  IADD3 R8, P0, PT, R4.reuse, UR8, RZ ;  /* 0x0000000804087c10 */ /* 0x041fe4000ff1e0ff */
[----:B------:R-:W-:Y:S01]  /*01b0*/  IADD3 R12, P1, PT, R4, UR10, RZ ;  /* 0x0000000a040c7c10 */ /* 0x000fe2000ff3e0ff */
[----:B------:R-:W-:Y:S01]  /*01c0*/  IMAD.WIDE.U32 R6, R11, 0xa, R6 ;  /* 0x0000000a0b067825 */ /* 0x000fe200078e0006 */
[----:B------:R-:W-:-:S02]  /*01d0*/  IADD3.X R9, PT, PT, R5, UR9, RZ, P0, !PT ;  /* 0x0000000905097c10 */ /* 0x000fc400087fe4ff */
[----:B-1----:R-:W-:Y:S01]  /*01e0*/  IADD3 R16, P0, PT, R4, UR6, RZ ;  /* 0x0000000604107c10 */ /* 0x002fe2000ff1e0ff */
[C---:B------:R-:W-:Y:S01]  /*01f0*/  IMAD.SHL.U32 R18, R6.reuse, 0x4, RZ ;  /* 0x0000000406127824 */ /* 0x040fe200078e00ff */
[----:B------:R-:W-:Y:S01]  /*0200*/  SHF.L.U64.HI R6, R6, 0x2, R7 ;  /* 0x0000000206067819 */ /* 0x000fe20000010207 */
[----:B--2---:R-:W2:Y:S01]  /*0210*/  LDG.E R8, desc[UR4][R8.64] ;  /* 0x0000000408087981 */ /* 0x004ea2000c1e1900 */
[C---:B------:R-:W-:Y:S02]  /*0220*/  IADD3.X R17, PT, PT, R5.reuse, UR7, RZ, P0, !PT ;  /* 0x0000000705117c10 */ /* 0x040fe400087fe4ff */
[----:B------:R-:W-:Y:S02]  /*0230*/  IADD3 R10, P0, PT, R18, UR8, RZ ;  /* 0x00000008120a7c10 */ /* 0x000fe4000ff1e0ff */
[----:B------:R-:W-:Y:S01]  /*0240*/  IADD3.X R13, PT, PT, R5, UR11, RZ, P1, !PT ;  /* 0x0000000b050d7c10 */ /* 0x000fe20008ffe4ff */
[----:B------:R-:W3:Y:S01]  /*0250*/  LDG.E R16, desc[UR4][R16.64] ;  /* 0x0000000410107981 */ /* 0x000ee2000c1e1900 */
[----:B------:R-:W-:-:S02]  /*0260*/  IADD3.X R11, PT, PT, R6, UR9, RZ, P0, !PT ;  /* 0x00000009060b7c10 */ /* 0x000fc400087fe4ff */
[C---:B------:R-:W-:Y:S01]  /*0270*/  IADD3 R14, P1, PT, R18.reuse, UR10, RZ ;  /* 0x0000000a120e7c10 */ /* 0x040fe2000ff3e0ff */
[----:B------:R0:W4:Y:S04]  /*0280*/  LDG.E R12, desc[UR4][R12.64] ;  /* 0x000000040c0c7981 */ /* 0x000128000c1e1900 */
[----:B------:R-:W2:Y:S01]  /*0290*/  LDG.E R11, desc[UR4][R10.64] ;  /* 0x000000040a0b7981 */ /* 0x000ea2000c1e1900 */
[----:B------:R-:W-:Y:S02]  /*02a0*/  IADD3 R18, P2, PT, R18, UR6, RZ ;  /* 0x0000000612127c10 */ /* 0x000fe4000ff5e0ff */
[C---:B------:R-:W-:Y:S02]  /*02b0*/  IADD3.X R15, PT, PT, R6.reuse, UR11, RZ, P1, !PT ;  /* 0x0000000b060f7c10 */ /* 0x040fe40008ffe4ff */
[----:B------:R-:W-:-:S04]  /*02c0*/  IADD3.X R19, PT, PT, R6, UR7, RZ, P2, !PT ;  /* 0x0000000706137c10 */ /* 0x000fc800097fe4ff */
[----:B------:R-:W4:Y:S04]  /*02d0*/  LDG.E R15, desc[UR4][R14.64] ;  /* 0x000000040e0f7981 */ /* 0x000f28000c1e1900 */
[----:B------:R-:W3:Y:S01]  /*02e0*/  LDG.E R19, desc[UR4][R18.64] ;  /* 0x0000000412137981 */ /* 0x000ee2000c1e1900 */
[----:B------:R-:W-:Y:S01]  /*02f0*/  BSSY.RECONVERGENT B0, `(.L_x_90) ;  /* 0x000000d000007945 */ /* 0x000fe20003800200 */
[----:B0-----:R-:W-:Y:S02]  /*0300*/  IMAD.MOV.U32 R13, RZ, RZ, 0x3f177ab4 ;  /* 0x3f177ab4ff0d7424 */ /* 0x001fe400078e00ff */
[----:B------:R-:W-:Y:S02]  /*0310*/  IMAD.MOV.U32 R0, RZ, RZ, 0x3fd851ea ;  /* 0x3fd851eaff007424 */ /* 0x000fe400078e00ff */
[----:B--2---:R-:W-:-:S05]  /*0320*/  FADD R6, R8, -R11 ;  /* 0x8000000b08067221 */ /* 0x004fca0000000000 */
[----:B------:R-:W-:Y:S01]  /*0330*/  FSETP.GT.AND P2, PT, |R6|, 2.5, PT ;  /* 0x402000000600780b */ /* 0x000fe20003f44200 */
[----:B----4-:R-:W-:Y:S01]  /*0340*/  FADD R7, R12, -R15 ;  /* 0x8000000f0c077221 */ /* 0x010fe20000000000 */
[----:B---3--:R-:W-:-:S04]  /*0350*/  FADD R8, R16, -R19 ;  /* 0x8000001310087221 */ /* 0x008fc80000000000 */
[----:B------:R-:W-:Y:S02]  /*0360*/  FSETP.GT.AND P0, PT, |R7|, 2.5, PT ;  /* 0x402000000700780b */ /* 0x000fe40003f04200 */
[----:B------:R-:W-:-:S05]  /*0370*/  FSETP.GT.AND P1, PT, |R8|, 2.5, PT ;  /* 0x402000000800780b */ /* 0x000fca0003f24200 */
[----:B------:R-:W-:Y:S08]  /*0380*/  @!P2 BRA `(.L_x_91) ;  /* 0x00000000000ca947 */ /* 0x000ff00003800000 */
[----:B------:R-:W-:-:S13]  /*0390*/  FSETP.GEU.AND P2, PT, R6, RZ, PT ;  /* 0x000000ff0600720b */ /* 0x000fda0003f4e000 */
[----:B------:R-:W-:-:S04]  /*03a0*/  @!P2 FADD R6, R6, 5 ;  /* 0x40a000000606a421 */ /* 0x000fc80000000000 */
[----:B------:R-:W-:-:S07]  /*03b0*/  @P2 FADD R6, R6, -5 ;  /* 0xc0a0000006062421 */ /* 0x000fce0000000000 */
.L_x_91:
[----:B------:R-:W-:Y:S05]  /*03c0*/  BSYNC.RECONVERGENT B0 ;  /* 0x0000000000007941 */ /* 0x000fea0003800200 */
.L_x_90:
[----:B------:R-:W-:Y:S04]  /*03d0*/  BSSY.RECONVERGENT B0, `(.L_x_92) ;  /* 0x0000005000007945 */ /* 0x000fe80003800200 */
[----:B------:R-:W-:Y:S05]  /*03e0*/  @!P0 BRA `(.L_x_93) ;  /* 0x00000000000c8947 */ /* 0x000fea0003800000 */
[----:B------:R-:W-:-:S13]  /*03f0*/  FSETP.GEU.AND P0, PT, R7, RZ, PT ;  /* 0x000000ff0700720b */ /* 0x000fda0003f0e000 */
[----:B------:R-:W-:-:S04]  /*0400*/  @P0 FADD R7, R7, -5 ;  /* 0xc0a0000007070421 */ /* 0x000fc80000000000 */
[----:B------:R-:W-:-:S07]  /*0410*/  @!P0 FADD R7, R7, 5 ;  /* 0x40a0000007078421 */ /* 0x000fce0000000000 */
.L_x_93:
[----:B------:R-:W-:Y:S05]  /*0420*/  BSYNC.RECONVERGENT B0 ;  /* 0x0000000000007941 */ /* 0x000fea0003800200 */
.L_x_92:
[----:B------:R-:W-:Y:S04]  /*0430*/  BSSY.RECONVERGENT B0, `(.L_x_94) ;  /* 0x0000005000007945 */ /* 0x000fe80003800200 */
[----:B------:R-:W-:Y:S05]  /*0440*/  @!P1 BRA `(.L_x_95) ;  /* 0x00000000000c9947 */ /* 0x000fea0003800000 */
[----:B------:R-:W-:-:S13]  /*0450*/  FSETP.GEU.AND P0, PT, R8, RZ, PT ;  /* 0x000000ff0800720b */ /* 0x000fda0003f0e000 */
[----:B------:R-:W-:-:S04]  /*0460*/  @P0 FADD R8, R8, -5 ;  /* 0xc0a0000008080421 */ /* 0x000fc80000000000 */
[----:B------:R-:W-:-:S07]  /*0470*/  @!P0 FADD R8, R8, 5 ;  /* 0x40a0000008088421 */ /* 0x000fce0000000000 */
.L_x_95:
[----:B------:R-:W-:Y:S05]  /*0480*/  BSYNC.RECONVERGENT B0 ;  /* 0x0000000000007941 */ /* 0x000fea0003800200 */
.L_x_94:
[----:B------:R-:W-:Y:S01]  /*0490*/  FMUL R9, R7, R7 ;  /* 0x0000000707097220 */ /* 0x000fe20000400000 */
[----:B------:R-:W-:Y:S01]  /*04a0*/  FFMA R10, R13, -R0, 1 ;  /* 0x3f8000000d0a7423 */ /* 0x000fe20000000800 */
[----:B------:R-:W-:Y:S02]  /*04b0*/  BSSY.RECONVERGENT B1, `(.L_x_96) ;  /* 0x000000c000017945 */ /* 0x000fe40003800200 */
[----:B------:R-:W-:-:S04]  /*04c0*/  FFMA R9, R6, R6, R9 ;  /* 0x0000000606097223 */ /* 0x000fc80000000009 */
[----:B------:R-:W-:Y:S01]  /*04d0*/  FFMA R0, R8, R8, R9 ;  /* 0x0000000808007223 */ /* 0x000fe20000000009 */
[----:B------:R-:W-:-:S03]  /*04e0*/  FFMA R9, R10, R13, 0.59171605110168457031 ;  /* 0x3f177ab40a097423 */ /* 0x000fc6000000000d */
[----:B------:R-:W0:Y:S01]  /*04f0*/  FCHK P0, R0, 1.6899998188018798828 ;  /* 0x3fd851ea00007902 */ /* 0x000e220000000000 */
[----:B------:R-:W-:-:S04]  /*0500*/  FFMA R10, R0, R9, RZ ;  /* 0x00000009000a7223 */ /* 0x000fc800000000ff */
[----:B------:R-:W-:-:S04]  /*0510*/  FFMA R11, R10, -1.6899998188018798828, R0 ;  /* 0xbfd851ea0a0b7823 */ /* 0x000fc80000000000 */
[----:B------:R-:W-:Y:S01]  /*0520*/  FFMA R9, R9, R11, R10 ;  /* 0x0000000b09097223 */ /* 0x000fe2000000000a */
[----:B0-----:R-:W-:Y:S06]  /*0530*/  @!P0 BRA `(.L_x_97) ;  /* 0x00000000000c8947 */ /* 0x001fec0003800000 */
[----:B------:R-:W-:-:S07]  /*0540*/  MOV R10, 0x560 ;  /* 0x00000560000a7802 */ /* 0x000fce0000000f00 */
[----:B------:R-:W-:Y:S05]  /*0550*/  CALL.REL.NOINC `($__internal_8_$__cuda_sm3x_div_rn_noftz_f32_slowpath) ;  /* 0x0000000800707944 */ /* 0x000fea0003c00000 */
[----:B------:R-:W-:-:S07]  /*0560*/  MOV R9, R0 ;  /* 0x0000000000097202 */ /* 0x000fce0000000f00 */
.L_x_97:
[----:B------:R-:W-:Y:S05]  /*0570*/  BSYNC.RECONVERGENT B1 ;  /* 0x0000000000017941 */ /* 0x000fea0003800200 */
.L_x_96:
[----:B------:R-:W-:Y:S01]  /*0580*/  VIADD R10, R9, 0xf3000000 ;  /* 0xf3000000090a7836 */ /* 0x000fe20000000000 */
[----:B------:R0:W1:Y:S01]  /*0590*/  MUFU.RSQ R0, R9 ;  /* 0x0000000900007308 */ /* 0x0000620000001400 */
[----:B------:R-:W-:Y:S03]  /*05a0*/  BSSY.RECONVERGENT B0, `(.L_x_98) ;  /* 0x000000c000007945 */ /* 0x000fe60003800200 */
[----:B------:R-:W-:-:S13]  /*05b0*/  ISETP.GT.U32.AND P0, PT, R10, 0x727fffff, PT ;  /* 0x727fffff0a00780c */ /* 0x000fda0003f04070 */
[----:B01----:R-:W-:Y:S05]  /*05c0*/  @!P0 BRA `(.L_x_99) ;  /* 0x0000000000148947 */ /* 0x003fea0003800000 */
[----:B------:R-:W-:Y:S01]  /*05d0*/  IMAD.MOV.U32 R0, RZ, RZ, R9 ;  /* 0x000000ffff007224 */ /* 0x000fe200078e0009 */
[----:B------:R-:W-:-:S07]  /*05e0*/  MOV R14, 0x600 ;  /* 0x00000600000e7802 */ /* 0x000fce0000000f00 */
[----:B------:R-:W-:Y:S05]  /*05f0*/  CALL.REL.NOINC `($__internal_7_$__cuda_sm20_sqrt_rn_f32_slowpath) ;  /* 0x0000000400f07944 */ /* 0x000fea0003c00000 */
[----:B------:R-:W-:Y:S01]  /*0600*/  IMAD.MOV.U32 R10, RZ, RZ, R9 ;  /* 0x000000ffff0a7224 */ /* 0x000fe200078e0009 */
[----:B------:R-:W-:Y:S06]  /*0610*/  BRA `(.L_x_100) ;  /* 0x0000000000107947 */ /* 0x000fec0003800000 */
.L_x_99:
[C---:B------:R-:W-:Y:S01]  /*0620*/  FMUL.FTZ R10, R0.reuse, R9 ;  /* 0x00000009000a7220 */ /* 0x040fe20000410000 */
[----:B------:R-:W-:-:S03]  /*0630*/  FMUL.FTZ R0, R0, 0.5 ;  /* 0x3f00000000007820 */ /* 0x000fc60000410000 */
[----:B------:R-:W-:-:S04]  /*0640*/  FFMA R9, -R10, R10, R9 ;  /* 0x0000000a0a097223 */ /* 0x000fc80000000109 */
[----:B------:R-:W-:-:S07]  /*0650*/  FFMA R10, R9, R0, R10 ;  /* 0x00000000090a7223 */ /* 0x000fce000000000a */
.L_x_100:
[----:B------:R-:W-:Y:S05]  /*0660*/  BSYNC.RECONVERGENT B0 ;  /* 0x0000000000007941 */ /* 0x000fea0003800200 */
.L_x_98:
[----:B------:R-:W0:Y:S01]  /*0670*/  F2F.F64.F32 R10, R10 ;  /* 0x0000000a000a7310 */ /* 0x000e220000201800 */
[----:B------:R-:W-:Y:S01]  /*0680*/  BSSY.RECONVERGENT B0, `(.L_x_101) ;  /* 0x0000010000007945 */ /* 0x000fe20003800200 */
[----:B0-----:R-:W-:-:S08]  /*0690*/  DADD R12, -R10, 1 ;  /* 0x3ff000000a0c7429 */ /* 0x001fd00000000100 */
[----:B------:R-:W-:-:S06]  /*06a0*/  DMUL R12, R12, R12 ;  /* 0x0000000c0c0c7228 */ /* 0x000fcc0000000000 */
[----:B------:R-:W0:Y:S04]  /*06b0*/  MUFU.RCP64H R15, R13 ;  /* 0x0000000d000f7308 */ /* 0x000e280000001800 */
[----:B------:R-:W-:-:S05]  /*06c0*/  VIADD R14, R13, 0x300402 ;  /* 0x003004020d0e7836 */ /* 0x000fca0000000000 */
[----:B------:R-:W-:Y:S01]  /*06d0*/  FSETP.GEU.AND P0, PT, |R14|, 5.8789094863358348022e-39, PT ;  /* 0x004004020e00780b */ /* 0x000fe20003f0e200 */
[----:B0-----:R-:W-:-:S08]  /*06e0*/  DFMA R16, -R12, R14, 1 ;  /* 0x3ff000000c10742b */ /* 0x001fd0000000010e */
[----:B------:R-:W-:-:S08]  /*06f0*/  DFMA R16, R16, R16, R16 ;  /* 0x000000101010722b */ /* 0x000fd00000000010 */
[----:B------:R-:W-:-:S08]  /*0700*/  DFMA R16, R14, R16, R14 ;  /* 0x000000100e10722b */ /* 0x000fd0000000000e */
[----:B------:R-:W-:-:S08]  /*0710*/  DFMA R18, -R12, R16, 1 ;  /* 0x3ff000000c12742b */ /* 0x000fd00000000110 */
[----:B------:R-:W-:Y:S01]  /*0720*/  DFMA R16, R16, R18, R16 ;  /* 0x000000121010722b */ /* 0x000fe20000000010 */
[----:B------:R-:W-:Y:S10]  /*0730*/  @P0 BRA `(.L_x_102) ;  /* 0x0000000000100947 */ /* 0x000ff40003800000 */
[----:B------:R-:W-:-:S04]  /*0740*/  LOP3.LUT R0, R13, 0x7fffffff, RZ, 0xc0, !PT ;  /* 0x7fffffff0d007812 */ /* 0x000fc800078ec0ff */
[----:B------:R-:W-:Y:S02]  /*0750*/  IADD3 R16, PT, PT, R0, -0x100000, RZ ;  /* 0xfff0000000107810 */ /* 0x000fe40007ffe0ff */
[----:B------:R-:W-:-:S07]  /*0760*/  MOV R0, 0x780 ;  /* 0x0000078000007802 */ /* 0x000fce0000000f00 */
[----:B------:R-:W-:Y:S05]  /*0770*/  CALL.REL.NOINC `($__internal_6_$__cuda_sm20_dblrcp_rn_slowpath_v3) ;  /* 0x0000000000e87944 */ /* 0x000fea0003c00000 */
.L_x_102:
[----:B------:R-:W-:Y:S05]  /*0780*/  BSYNC.RECONVERGENT B0 ;  /* 0x0000000000007941 */ /* 0x000fea0003800200 */
.L_x_101:
[----:B------:R-:W-:Y:S01]  /*0790*/  DFMA R16, R10, 4, R16 ;  /* 0x401000000a10782b */ /* 0x000fe20000000010 */
[----:B------:R-:W0:Y:S01]  /*07a0*/  S2R R15, SR_CgaCtaId ;  /* 0x00000000000f7919 */ /* 0x000e220000008800 */
[----:B------:R-:W-:Y:S01]  /*07b0*/  UMOV UR6, 0xf254000b ;  /* 0xf254000b00067882 */ /* 0x000fe20000000000 */
[----:B------:R-:W-:Y:S01]  /*07c0*/  UMOV UR7, 0x4058ffff ;  /* 0x4058ffff00077882 */ /* 0x000fe20000000000 */
[----:B------:R-:W-:Y:S01]  /*07d0*/  MOV R0, 0x400 ;  /* 0x0000040000007802 */ /* 0x000fe20000000f00 */
[----:B------:R-:W1:Y:S03]  /*07e0*/  LDCU.128 UR8, c[0x0][0x3a0] ;  /* 0x00007400ff0877ac */ /* 0x000e660008000c00 */
[----:B------:R-:W-:-:S10]  /*07f0*/  DADD R16, R16, -1 ;  /* 0xbff0000010107429 */ /* 0x000fd40000000000 */
[----:B------:R-:W2:Y:S08]  /*0800*/  F2F.F32.F64 R16, R16 ;  /* 0x0000001000107310 */ /* 0x000eb00000301000 */
[----:B--2---:R-:W2:Y:S01]  /*0810*/  F2F.F64.F32 R10, R16 ;  /* 0x00000010000a7310 */ /* 0x004ea20000201800 */
[----:B0-----:R-:W-:-:S05]  /*0820*/  LEA R15, R15, R0, 0x18 ;  /* 0x000000000f0f7211 */ /* 0x001fca00078ec0ff */
[----:B------:R-:W-:Y:S01]  /*0830*/  IMAD R0, R2, 0xc, R15 ;  /* 0x0000000c02007824 */ /* 0x000fe200078e020f */
[----:B--2---:R-:W-:Y:S01]  /*0840*/  DMUL R12, R10, -UR6 ;  /* 0x800000060a0c7c28 */ /* 0x004fe20008000000 */
[----:B------:R-:W0:Y:S09]  /*0850*/  LDCU.64 UR6, c[0x0][0x398] ;  /* 0x00007300ff0677ac */ /* 0x000e320008000a00 */
[----:B------:R-:W2:Y:S01]  /*0860*/  F2F.F32.F64 R13, R12 ;  /* 0x0000000c000d7310 */ /* 0x000ea20000301000 */
[----:B0-----:R-:W-:-:S04]  /*0870*/  IADD3 R10, P0, PT, R4, UR6, RZ ;  /* 0x00000006040a7c10 */ /* 0x001fc8000ff1e0ff */
[----:B------:R-:W-:Y:S01]  /*0880*/  IADD3.X R11, PT, PT, R5, UR7, RZ, P0, !PT ;  /* 0x00000007050b7c10 */ /* 0x000fe200087fe4ff */
[C---:B--2---:R-:W-:Y:S01]  /*0890*/  FMUL R3, R13.reuse, R6 ;  /* 0x000000060d037220 */ /* 0x044fe20000400000 */
[C---:B------:R-:W-:Y:S01]  /*08a0*/  FMUL R7, R13.reuse, R7 ;  /* 0x000000070d077220 */ /* 0x040fe20000400000 */
[----:B------:R-:W-:-:S03]  /*08b0*/  FMUL R9, R13, R8 ;  /* 0x000000080d097220 */ /* 0x000fc60000400000 */
[----:B------:R0:W-:Y:S04]  /*08c0*/  STS [R0], R3 ;  /* 0x0000000300007388 */ /* 0x0001e80000000800 */
[----:B------:R-:W-:Y:S04]  /*08d0*/  STS [R0+0x4], R7 ;  /* 0x0000040700007388 */ /* 0x000fe80000000800 */
[----:B------:R-:W-:Y:S01]  /*08e0*/  STS [R0+0x8], R9 ;  /* 0x0000080900007388 */ /* 0x000fe20000000800 */
[----:B------:R-:W-:Y:S06]  /*08f0*/  BAR.SYNC.DEFER_BLOCKING 0x0 ;  /* 0x0000000000007b1d */ /* 0x000fec0000010000 */
[----:B------:R-:W2:Y:S01]  /*0900*/  LDG.E R13, desc[UR4][R10.64] ;  /* 0x000000040a0d7981 */ /* 0x000ea2000c1e1900 */
[----:B------:R-:W-:-:S05]  /*0910*/  VIADD R2, R2, 0x9 ;  /* 0x0000000902027836 */ /* 0x000fca0000000000 */
[----:B------:R-:W-:-:S05]  /*0920*/  LOP3.LUT R6, R2, 0xffff, RZ, 0xc0, !PT ;  /* 0x0000ffff02067812 */ /* 0x000fca00078ec0ff */
[----:B------:R-:W-:-:S05]  /*0930*/  IMAD R6, R6, 0x199a, RZ ;  /* 0x0000199a06067824 */ /* 0x000fca00078e02ff */
[----:B------:R-:W-:-:S04]  /*0940*/  SHF.R.U32.HI R6, RZ, 0x10, R6 ;  /* 0x00000010ff067819 */ /* 0x000fc80000011606 */
[----:B------:R-:W-:-:S05]  /*0950*/  PRMT R6, R6, 0x9910, RZ ;  /* 0x0000991006067816 */ /* 0x000fca00000000ff */
[----:B0-----:R-:W-:-:S04]  /*0960*/  IMAD R3, R6, 0xa, RZ ;  /* 0x0000000a06037824 */ /* 0x001fc800078e02ff */
[----:B------:R-:W-:-:S05]  /*0970*/  IMAD.MOV R3, RZ, RZ, -R3 ;  /* 0x000000ffff037224 */ /* 0x000fca00078e0a03 */
[----:B------:R-:W-:-:S05]  /*0980*/  PRMT R3, R3, 0x7710, RZ ;  /* 0x0000771003037816 */ /* 0x000fca00000000ff */
[----:B------:R-:W-:Y:S02]  /*0990*/  IMAD.IADD R2, R2, 0x1, R3 ;  /* 0x0000000102027824 */ /* 0x000fe400078e0203 */
[----:B------:R-:W-:Y:S03]  /*09a0*/  LDS R3, [R0] ;  /* 0x0000000000037984 */ /* 0x000fe60000000800 */
[----:B------:R-:W-:-:S05]  /*09b0*/  LOP3.LUT R2, R2, 0xffff, RZ, 0xc0, !PT ;  /* 0x0000ffff02027812 */ /* 0x000fca00078ec0ff */
[----:B------:R-:W-:Y:S01]  /*09c0*/  IMAD R15, R2, 0xc, R15 ;  /* 0x0000000c020f7824 */ /* 0x000fe200078e020f */
[----:B-1----:R-:W-:-:S04]  /*09d0*/  IADD3 R2, P0, PT, R4, UR8, RZ ;  /* 0x0000000804027c10 */ /* 0x002fc8000ff1e0ff */
[----:B------:R-:W0:Y:S04]  /*09e0*/  LDS R6, [R15] ;  /* 0x000000000f067984 */ /* 0x000e280000000800 */
[----:B------:R-:W-:Y:S01]  /*09f0*/  LDS R7, [R15+0x4] ;  /* 0x000004000f077984 */ /* 0x000fe20000000800 */
[----:B0-----:R-:W-:Y:S01]  /*0a00*/  FADD R6, R3, -R6 ;  /* 0x8000000603067221 */ /* 0x001fe20000000000 */
[----:B------:R-:W-:-:S03]  /*0a10*/  IADD3.X R3, PT, PT, R5, UR9, RZ, P0, !PT ;  /* 0x0000000905037c10 */ /* 0x000fc600087fe4ff */
[----:B--2---:R-:W-:Y:S02]  /*0a20*/  FADD R13, R6, R13 ;  /* 0x0000000d060d7221 */ /* 0x004fe40000000000 */
[----:B------:R-:W0:Y:S04]  /*0a30*/  LDS R6, [R0+0x4] ;  /* 0x0000040000067984 */ /* 0x000e280000000800 */
[----:B------:R-:W-:Y:S04]  /*0a40*/  STG.E desc[UR4][R10.64], R13 ;  /* 0x0000000d0a007986 */ /* 0x000fe8000c101904 */
[----:B------:R-:W2:Y:S01]  /*0a50*/  LDG.E R9, desc[UR4][R2.64] ;  /* 0x0000000402097981 */ /* 0x000ea2000c1e1900 */
[----:B------:R-:W-:-:S04]  /*0a60*/  IADD3 R4, P0, PT, R4, UR10, RZ ;  /* 0x0000000a04047c10 */ /* 0x000fc8000ff1e0ff */
[----:B------:R-:W-:Y:S01]  /*0a70*/  IADD3.X R5, PT, PT, R5, UR11, RZ, P0, !PT ;  /* 0x0000000b05057c10 */ /* 0x000fe200087fe4ff */
[----:B0-----:R-:W-:Y:S02]  /*0a80*/  FADD R6, R6, -R7 ;  /* 0x8000000706067221 */ /* 0x001fe40000000000 */
[----:B------:R-:W-:Y:S02]  /*0a90*/  LDS R7, [R15+0x8] ;  /* 0x000008000f077984 */ /* 0x000fe40000000800 */
[----:B--2---:R-:W-:Y:S02]  /*0aa0*/  FADD R9, R6, R9 ;  /* 0x0000000906097221 */ /* 0x004fe40000000000 */
[----:B------:R-:W0:Y:S04]  /*0ab0*/  LDS R6, [R0+0x8] ;  /* 0x0000080000067984 */ /* 0x000e280000000800 */
[----:B------:R-:W-:Y:S04]  /*0ac0*/  STG.E desc[UR4][R2.64], R9 ;  /* 0x0000000902007986 */ /* 0x000fe8000c101904 */
[----:B------:R-:W2:Y:S01]  /*0ad0*/  LDG.E R17, desc[UR4][R4.64] ;  /* 0x0000000404117981 */ /* 0x000ea2000c1e1900 */
[----:B0-----:R-:W-:-:S04]  /*0ae0*/  FADD R6, R6, -R7 ;  /* 0x8000000706067221 */ /* 0x001fc80000000000 */
[----:B--2---:R-:W-:-:S05]  /*0af0*/  FADD R17, R6, R17 ;  /* 0x0000001106117221 */ /* 0x004fca0000000000 */
[----:B------:R-:W-:Y:S01]  /*0b00*/  STG.E desc[UR4][R4.64], R17 ;  /* 0x0000001104007986 */ /* 0x000fe2000c101904 */
[----:B------:R-:W-:Y:S05]  /*0b10*/  EXIT ;  /* 0x000000000000794d */ /* 0x000fea0003800000 */
        .weak           $__internal_6_$__cuda_sm20_dblrcp_rn_slowpath_v3
        .type           $__internal_6_$__cuda_sm20_dblrcp_rn_slowpath_v3,@function
        .size           $__internal_6_$__cuda_sm20_dblrcp_rn_slowpath_v3,($__internal_7_$__cuda_sm20_sqrt_rn_f32_slowpath - $__internal_6_$__cuda_sm20_dblrcp_rn_slowpath_v3)
$__internal_6_$__cuda_sm20_dblrcp_rn_slowpath_v3:
[----:B------:R-:W-:Y:S01]  /*0b20*/  DSETP.GTU.AND P0, PT, |R12|, +INF , PT ;  /* 0x7ff000000c00742a */ /* 0x000fe20003f0c200 */
[----:B------:R-:W-:-:S13]  /*0b30*/  BSSY.RECONVERGENT B1, `(.L_x_103) ;  /* 0x0000023000017945 */ /* 0x000fda0003800200 */
[----:B------:R-:W-:Y:S05]  /*0b40*/  @P0 BRA `(.L_x_104) ;  /* 0x00000000007c0947 */ /* 0x000fea0003800000 */
[----:B------:R-:W-:-:S05]  /*0b50*/  LOP3.LUT R9, R13, 0x7fffffff, RZ, 0xc0, !PT ;  /* 0x7fffffff0d097812 */ /* 0x000fca00078ec0ff */
[----:B------:R-:W-:-:S05]  /*0b60*/  VIADD R14, R9, 0xffffffff ;  /* 0xffffffff090e7836 */ /* 0x000fca0000000000 */
[----:B------:R-:W-:-:S13]  /*0b70*/  ISETP.GE.U32.AND P0, PT, R14, 0x7fefffff, PT ;  /* 0x7fefffff0e00780c */ /* 0x000fda0003f06070 */
[----:B------:R-:W-:Y:S02]  /*0b80*/  @P0 LOP3.LUT R15, R13, 0x7ff00000, RZ, 0x3c, !PT ;  /* 0x7ff000000d0f0812 */ /* 0x000fe400078e3cff */
[----:B------:R-:W-:Y:S01]  /*0b90*/  @P0 MOV R14, RZ ;  /* 0x000000ff000e0202 */ /* 0x000fe20000000f00 */
[----:B------:R-:W-:Y:S06]  /*0ba0*/  @P0 BRA `(.L_x_105) ;  /* 0x00000000006c0947 */ /* 0x000fec0003800000 */
[----:B------:R-:W-:-:S13]  /*0bb0*/  ISETP.GE.U32.AND P0, PT, R9, 0x1000001, PT ;  /* 0x010000010900780c */ /* 0x000fda0003f06070 */
[----:B------:R-:W-:Y:S05]  /*0bc0*/  @!P0 BRA `(.L_x_106) ;  /* 0x0000000000348947 */ /* 0x000fea0003800000 */
[----:B------:R-:W-:Y:S02]  /*0bd0*/  VIADD R15, R13, 0xc0200000 ;  /* 0xc02000000d0f7836 */ /* 0x000fe40000000000 */
[----:B------:R-:W-:Y:S02]  /*0be0*/  IMAD.MOV.U32 R14, RZ, RZ, R12 ;  /* 0x000000ffff0e7224 */ /* 0x000fe400078e000c */
[----:B------:R-:W0:Y:S04]  /*0bf0*/  MUFU.RCP64H R17, R15 ;  /* 0x0000000f00117308 */ /* 0x000e280000001800 */
[----:B0-----:R-:W-:-:S08]  /*0c00*/  DFMA R18, -R14, R16, 1 ;  /* 0x3ff000000e12742b */ /* 0x001fd00000000110 */
[----:B------:R-:W-:-:S08]  /*0c10*/  DFMA R18, R18, R18, R18 ;  /* 0x000000121212722b */ /* 0x000fd00000000012 */
[----:B------:R-:W-:-:S08]  /*0c20*/  DFMA R18, R16, R18, R16 ;  /* 0x000000121012722b */ /* 0x000fd00000000010 */
[----:B------:R-:W-:-:S08]  /*0c30*/  DFMA R16, -R14, R18, 1 ;  /* 0x3ff000000e10742b */ /* 0x000fd00000000112 */
[----:B------:R-:W-:-:S08]  /*0c40*/  DFMA R16, R18, R16, R18 ;  /* 0x000000101210722b */ /* 0x000fd00000000012 */
[----:B------:R-:W-:-:S08]  /*0c50*/  DMUL R16, R16, 2.2250738585072013831e-308 ;  /* 0x0010000010107828 */ /* 0x000fd00000000000 */
[----:B------:R-:W-:-:S08]  /*0c60*/  DFMA R12, -R12, R16, 1 ;  /* 0x3ff000000c0c742b */ /* 0x000fd00000000110 */
[----:B------:R-:W-:-:S08]  /*0c70*/  DFMA R12, R12, R12, R12 ;  /* 0x0000000c0c0c722b */ /* 0x000fd0000000000c */
[----:B------:R-:W-:Y:S01]  /*0c80*/  DFMA R14, R16, R12, R16 ;  /* 0x0000000c100e722b */ /* 0x000fe20000000010 */
[----:B------:R-:W-:Y:S10]  /*0c90*/  BRA `(.L_x_105) ;  /* 0x0000000000307947 */ /* 0x000ff40003800000 */
.L_x_106:
[----:B------:R-:W-:Y:S01]  /*0ca0*/  DMUL R12, R12, 8.11296384146066816958e+31 ;  /* 0x469000000c0c7828 */ /* 0x000fe20000000000 */
[----:B------:R-:W-:-:S05]  /*0cb0*/  IMAD.MOV.U32 R14, RZ, RZ, R16 ;  /* 0x000000ffff0e7224 */ /* 0x000fca00078e0010 */
[----:B------:R-:W0:Y:S02]  /*0cc0*/  MUFU.RCP64H R15, R13 ;  /* 0x0000000d000f7308 */ /* 0x000e240000001800 */
[----:B0-----:R-:W-:-:S08]  /*0cd0*/  DFMA R16, -R12, R14, 1 ;  /* 0x3ff000000c10742b */ /* 0x001fd0000000010e */
[----:B------:R-:W-:-:S08]  /*0ce0*/  DFMA R16, R16, R16, R16 ;  /* 0x000000101010722b */ /* 0x000fd00000000010 */
[----:B------:R-:W-:-:S08]  /*0cf0*/  DFMA R16, R14, R16, R14 ;  /* 0x000000100e10722b */ /* 0x000fd0000000000e */
[----:B------:R-:W-:-:S08]  /*0d00*/  DFMA R14, -R12, R16, 1 ;  /* 0x3ff000000c0e742b */ /* 0x000fd00000000110 */
[----:B------:R-:W-:-:S08]  /*0d10*/  DFMA R14, R16, R14, R16 ;  /* 0x0000000e100e722b */ /* 0x000fd00000000010 */
[----:B------:R-:W-:Y:S01]  /*0d20*/  DMUL R14, R14, 8.11296384146066816958e+31 ;  /* 0x469000000e0e7828 */ /* 0x000fe20000000000 */
[----:B------:R-:W-:Y:S10]  /*0d30*/  BRA `(.L_x_105) ;  /* 0x0000000000087947 */ /* 0x000ff40003800000 */
.L_x_104:
[----:B------:R-:W-:Y:S01]  /*0d40*/  LOP3.LUT R15, R13, 0x80000, RZ, 0xfc, !PT ;  /* 0x000800000d0f7812 */ /* 0x000fe200078efcff */
[----:B------:R-:W-:-:S07]  /*0d50*/  IMAD.MOV.U32 R14, RZ, RZ, R12 ;  /* 0x000000ffff0e7224 */ /* 0x000fce00078e000c */
.L_x_105:
[----:B------:R-:W-:Y:S05]  /*0d60*/  BSYNC.RECONVERGENT B1 ;  /* 0x0000000000017941 */ /* 0x000fea0003800200 */
.L_x_103:
[----:B------:R-:W-:Y:S01]  /*0d70*/  IMAD.MOV.U32 R12, RZ, RZ, R0 ;  /* 0x000000ffff0c7224 */ /* 0x000fe200078e0000 */
[----:B------:R-:W-:Y:S01]  /*0d80*/  MOV R16, R14 ;  /* 0x0000000e00107202 */ /* 0x000fe20000000f00 */
[----:B------:R-:W-:Y:S02]  /*0d90*/  IMAD.MOV.U32 R13, RZ, RZ, 0x0 ;  /* 0x00000000ff0d7424 */ /* 0x000fe400078e00ff */
[----:B------:R-:W-:Y:S02]  /*0da0*/  IMAD.MOV.U32 R17, RZ, RZ, R15 ;  /* 0x000000ffff117224 */ /* 0x000fe400078e000f */
[----:B------:R-:W-:Y:S05]  /*0db0*/  RET.REL.NODEC R12 `(_Z11kernelBondsPfS_S_S_S_S_i) ;  /* 0xfffffff00c907950 */ /* 0x000fea0003c3ffff */
        .weak           $__internal_7_$__cuda_sm20_sqrt_rn_f32_slowpath
        .type           $__internal_7_$__cuda_sm20_sqrt_rn_f32_slowpath,@function
        .size           $__internal_7_$__cuda_sm20_sqrt_rn_f32_slowpath,($__internal_8_$__cuda_sm3x_div_rn_noftz_f32_slowpath - $__internal_7_$__cuda_sm20_sqrt_rn_f32_slowpath)
$__internal_7_$__cuda_sm20_sqrt_rn_f32_slowpath:
        /* <DEDUP_REMOVED lines=19> */
.L_x_107:
[----:B------:R-:W-:Y:S02]  /*0ef0*/  IMAD.MOV.U32 R10, RZ, RZ, R14 ;  /* 0x000000ffff0a7224 */ /* 0x000fe400078e000e */
[----:B------:R-:W-:-:S04]  /*0f00*/  IMAD.MOV.U32 R11, RZ, RZ, 0x0 ;  /* 0x00000000ff0b7424 */ /* 0x000fc800078e00ff */
[----:B------:R-:W-:Y:S05]  /*0f10*/  RET.REL.NODEC R10 `(_Z11kernelBondsPfS_S_S_S_S_i) ;  /* 0xfffffff00a387950 */ /* 0x000fea0003c3ffff */
        .weak           $__internal_8_$__cuda_sm3x_div_rn_noftz_f32_slowpath
        .type           $__internal_8_$__cuda_sm3x_div_rn_noftz_f32_slowpath,@function
        .size           $__internal_8_$__cuda_sm3x_div_rn_noftz_f32_slowpath,(.L_x_129 - $__internal_8_$__cuda_sm3x_div_rn_noftz_f32_slowpath)
$__internal_8_$__cuda_sm3x_div_rn_noftz_f32_slowpath:
[--C-:B------:R-:W-:Y:S01]  /*0f20*/  SHF.R.U32.HI R9, RZ, 0x17, R0.reuse ;  /* 0x00000017ff097819 */ /* 0x100fe20000011600 */
[----:B------:R-:W-:Y:S04]  /*0f30*/  BSSY.RECONVERGENT B0, `(.L_x_108) ;  /* 0x000005b000007945 */ /* 0x000fe80003800200 */
[----:B------:R-:W-:Y:S01]  /*0f40*/  BSSY.RELIABLE B2, `(.L_x_109) ;  /* 0x000001a000027945 */ /* 0x000fe20003800100 */
[----:B------:R-:W-:Y:S01]  /*0f50*/  LOP3.LUT R14, R9, 0xff, RZ, 0xc0, !PT ;  /* 0x000000ff090e7812 */ /* 0x000fe200078ec0ff */
[----:B------:R-:W-:-:S03]  /*0f60*/  IMAD.MOV.U32 R9, RZ, RZ, R0 ;  /* 0x000000ffff097224 */ /* 0x000fc600078e0000 */
[----:B------:R-:W-:-:S04]  /*0f70*/  IADD3 R13, PT, PT, R14, -0x1, RZ ;  /* 0xffffffff0e0d7810 */ /* 0x000fc80007ffe0ff */
[----:B------:R-:W-:-:S13]  /*0f80*/  ISETP.GT.U32.OR P0, PT, R13, 0xfd, !PT ;  /* 0x000000fd0d00780c */ /* 0x000fda0007f04470 */
[----:B------:R-:W-:Y:S01]  /*0f90*/  @!P0 IMAD.MOV.U32 R11, RZ, RZ, RZ ;  /* 0x000000ffff0b8224 */ /* 0x000fe200078e00ff */
        /* <DEDUP_REMOVED lines=20> */
.L_x_110:
[----:B------:R-:W-:Y:S05]  /*10e0*/  BSYNC.RELIABLE B2 ;  /* 0x0000000000027941 */ /* 0x000fea0003800100 */
.L_x_109:
[----:B------:R-:W-:Y:S01]  /*10f0*/  UMOV UR6, 0x3fd851ea ;  /* 0x3fd851ea00067882 */ /* 0x000fe20000000000 */
[----:B------:R-:W-:Y:S01]  /*1100*/  VIADD R12, R14, 0xffffff81 ;  /* 0xffffff810e0c7836 */ /* 0x000fe20000000000 */
[----:B------:R-:W0:Y:S01]  /*1110*/  MUFU.RCP R13, UR6 ;  /* 0x00000006000d7d08 */ /* 0x000e220008001000 */
[----:B------:R-:W-:Y:S01]  /*1120*/  FADD.FTZ R15, -RZ, -UR6 ;  /* 0x80000006ff0f7e21 */ /* 0x000fe20008010100 */
[----:B------:R-:W-:Y:S01]  /*1130*/  BSSY.RECONVERGENT B2, `(.L_x_115) ;  /* 0x0000031000027945 */ /* 0x000fe20003800200 */
        /* <DEDUP_REMOVED lines=25> */
[C---:B------:R-:W-:Y:S02]  /*12d0*/  ISETP.NE.AND P1, PT, R16.reuse, RZ, PT ;  /* 0x000000ff1000720c */ /* 0x040fe40003f25270 */
[----:B------:R-:W-:Y:S01]  /*12e0*/  LOP3.LUT R11, R9, 0x7fffff, RZ, 0xc0, !PT ;  /* 0x007fffff090b7812 */ /* 0x000fe200078ec0ff */
[----:B------:R-:W-:Y:S01]  /*12f0*/  FFMA.RP R9, R13, R15, R14 ;  /* 0x0000000f0d097223 */ /* 0x000fe2000000800e */
[----:B------:R-:W-:Y:S02]  /*1300*/  VIADD R14, R16, 0x20 ;  /* 0x00000020100e7836 */ /* 0x000fe40000000000 */
[----:B------:R-:W-:Y:S01]  /*1310*/  LOP3.LUT R11, R11, 0x800000, RZ, 0xfc, !PT ;  /* 0x008000000b0b7812 */ /* 0x000fe200078efcff */
[----:B------:R-:W-:Y:S01]  /*1320*/  IMAD.MOV R13, RZ, RZ, -R16 ;  /* 0x000000ffff0d7224 */ /* 0x000fe200078e0a10 */
[----:B------:R-:W-:-:S02]  /*1330*/  FSETP.NEU.FTZ.AND P0, PT, R9, R12, PT ;  /* 0x0000000c0900720b */ /* 0x000fc40003f1d000 */
[----:B------:R-:W-:Y:S02]  /*1340*/  SHF.L.U32 R14, R11, R14, RZ ;  /* 0x0000000e0b0e7219 */ /* 0x000fe400000006ff */
[----:B------:R-:W-:Y:S02]  /*1350*/  SEL R12, R13, RZ, P2 ;  /* 0x000000ff0d0c7207 */ /* 0x000fe40001000000 */
[----:B------:R-:W-:Y:S02]  /*1360*/  ISETP.NE.AND P1, PT, R14, RZ, P1 ;  /* 0x000000ff0e00720c */ /* 0x000fe40000f25270 */
[----:B------:R-:W-:Y:S02]  /*1370*/  SHF.R.U32.HI R12, RZ, R12, R11 ;  /* 0x0000000cff0c7219 */ /* 0x000fe4000001160b */
[----:B------:R-:W-:Y:S02]  /*1380*/  PLOP3.LUT P0, PT, P0, P1, PT, 0xf8, 0x8f ;  /* 0x00000000008f781c */ /* 0x000fe40000703f70 */
[----:B------:R-:W-:-:S02]  /*1390*/  SHF.R.U32.HI R14, RZ, 0x1, R12 ;  /* 0x00000001ff0e7819 */ /* 0x000fc4000001160c */
[----:B------:R-:W-:-:S04]  /*13a0*/  SEL R9, RZ, 0x1, !P0 ;  /* 0x00000001ff097807 */ /* 0x000fc80004000000 */
[----:B------:R-:W-:-:S04]  /*13b0*/  LOP3.LUT R9, R9, 0x1, R14, 0xf8, !PT ;  /* 0x0000000109097812 */ /* 0x000fc800078ef80e */
[----:B------:R-:W-:-:S04]  /*13c0*/  LOP3.LUT R9, R9, R12, RZ, 0xc0, !PT ;  /* 0x0000000c09097212 */ /* 0x000fc800078ec0ff */
[----:B------:R-:W-:-:S04]  /*13d0*/  IADD3 R9, PT, PT, R14, R9, RZ ;  /* 0x000000090e097210 */ /* 0x000fc80007ffe0ff */
[----:B------:R-:W-:Y:S01]  /*13e0*/  LOP3.LUT R0, R9, R0, RZ, 0xfc, !PT ;  /* 0x0000000009007212 */ /* 0x000fe200078efcff */
[----:B------:R-:W-:Y:S06]  /*13f0*/  BRA `(.L_x_118) ;  /* 0x0000000000107947 */ /* 0x000fec0003800000 */
.L_x_117:
[----:B------:R-:W-:-:S04]  /*1400*/  LOP3.LUT R0, R0, 0x80000000, RZ, 0xc0, !PT ;  /* 0x8000000000007812 */ /* 0x000fc800078ec0ff */
[----:B------:R-:W-:Y:S01]  /*1410*/  LOP3.LUT R0, R0, 0x7f800000, RZ, 0xfc, !PT ;  /* 0x7f80000000007812 */ /* 0x000fe200078efcff */
[----:B------:R-:W-:Y:S06]  /*1420*/  BRA `(.L_x_118) ;  /* 0x0000000000047947 */ /* 0x000fec0003800000 */
.L_x_116:
[----:B------:R-:W-:-:S07]  /*1430*/  IMAD R0, R11, 0x800000, R0 ;  /* 0x008000000b007824 */ /* 0x000fce00078e0200 */
.L_x_118:
[----:B------:R-:W-:Y:S05]  /*1440*/  BSYNC.RECONVERGENT B2 ;  /* 0x0000000000027941 */ /* 0x000fea0003800200 */
.L_x_115:
[----:B------:R-:W-:Y:S05]  /*1450*/  BRA `(.L_x_119) ;  /* 0x0000000000207947 */ /* 0x000fea0003800000 */
.L_x_114:
[----:B------:R-:W-:-:S04]  /*1460*/  LOP3.LUT R0, R12, 0x80000000, R9, 0x48, !PT ;  /* 0x800000000c007812 */ /* 0x000fc800078e4809 */
[----:B------:R-:W-:Y:S01]  /*1470*/  LOP3.LUT R0, R0, 0x7f800000, RZ, 0xfc, !PT ;  /* 0x7f80000000007812 */ /* 0x000fe200078efcff */
[----:B------:R-:W-:Y:S06]  /*1480*/  BRA `(.L_x_119) ;  /* 0x0000000000147947 */ /* 0x000fec0003800000 */
.L_x_113:
[----:B------:R-:W-:Y:S01]  /*1490*/  LOP3.LUT R0, R12, 0x80000000, R9, 0x48, !PT ;  /* 0x800000000c007812 */ /* 0x000fe200078e4809 */
[----:B------:R-:W-:Y:S06]  /*14a0*/  BRA `(.L_x_119) ;  /* 0x00000000000c7947 */ /* 0x000fec0003800000 */
.L_x_112:
[----:B------:R-:W0:Y:S01]  /*14b0*/  MUFU.RSQ R0, -QNAN ;  /* 0xffc0000000007908 */ /* 0x000e220000001400 */
[----:B------:R-:W-:Y:S05]  /*14c0*/  BRA `(.L_x_119) ;  /* 0x0000000000047947 */ /* 0x000fea0003800000 */
.L_x_111:
[----:B------:R-:W-:-:S07]  /*14d0*/  FADD.FTZ R0, R0, 1.6899998188018798828 ;  /* 0x3fd851ea00007421 */ /* 0x000fce0000010000 */
.L_x_119:
[----:B------:R-:W-:Y:S05]  /*14e0*/  BSYNC.RECONVERGENT B0 ;  /* 0x0000000000007941 */ /* 0x000fea0003800200 */
.L_x_108:
[----:B------:R-:W-:-:S04]  /*14f0*/  IMAD.MOV.U32 R11, RZ, RZ, 0x0 ;  /* 0x00000000ff0b7424 */ /* 0x000fc800078e00ff */
[----:B0-----:R-:W-:Y:S05]  /*1500*/  RET.REL.NODEC R10 `(_Z11kernelBondsPfS_S_S_S_S_i) ;  /* 0xffffffe80abc7950 */ /* 0x001fea0003c3ffff */
.L_x_120:
        /* <DEDUP_REMOVED lines=15> */
.L_x_129:


//--------------------- .nv.shared._ZN3cub18CUB_300001_SM_10006detail8for_each13static_kernelINS2_12policy_hub_t12policy_500_tElN6thrust24THRUST_300001_SM_1000_NS8cuda_cub6__fill7functorINS7_6detail15normal_iteratorINS7_10device_ptrIfEEEEdEEEEvT0_T1_ --------------------------
	.section	.nv.shared._ZN3cub18CUB_300001_SM_10006detail8for_each13static_kernelINS2_12policy_hub_t12policy_500_tElN6thrust24THRUST_300001_SM_1000_NS8cuda_cub6__fill7functorINS7_6detail15normal_iteratorINS7_10device_ptrIfEEEEdEEEEvT0_T1_,"aw",@nobits
	.sectionflags	@""
	.align	16
	.zero		1024


//--------------------- .nv.shared.reserved.0     --------------------------
	.section	.nv.shared.reserved.0,"aw",@nobits
	.weak		__nv_reservedSMEM_offset_0_alias
	.size		__nv_reservedSMEM_offset_0_alias, 0, 64
	.other		__nv_reservedSMEM_offset_0_alias,@"STO_CUDA_RESERVED_SHARED STV_DEFAULT"
__nv_reservedSMEM_offset_0_alias:
	.zero		0
	.zero		64


//--------------------- .nv.global                --------------------------
	.section	.nv.global,"aw",@nobits
.nv.global:
	.type		_ZN28_INTERNAL_c45ec9fc_4_k_cu_xp6thrust24THRUST_300001_SM_1000_NS3seqE,@object
	.size		_ZN28_INTERNAL_c45ec9fc_4_k_cu_xp6thrust24THRUST_300001_SM_1000_NS3seqE,(_ZN28_INTERNAL_c45ec9fc_4_k_cu_xp4cuda3std3__48in_placeE - _ZN28_INTERNAL_c45ec9fc_4_k_cu_xp6thrust24THRUST_300001_SM_1000_NS3seqE)
_ZN28_INTERNAL_c45ec9fc_4_k_cu_xp6thrust24THRUST_300001_SM_1000_NS3seqE:
	.zero		1
	.type		_ZN28_INTERNAL_c45ec9fc_4_k_cu_xp4cuda3std3__48in_placeE,@object
	.size		_ZN28_INTERNAL_c45ec9fc_4_k_cu_xp4cuda3std3__48in_placeE,(_ZN28_INTERNAL_c45ec9fc_4_k_cu_xp4cuda3std6ranges3__45__cpo4sizeE - _ZN28_INTERNAL_c45ec9fc_4_k_cu_xp4cuda3std3__48in_placeE)
_ZN28_INTERNAL_c45ec9fc_4_k_cu_xp4cuda3std3__48in_placeE:
	.zero		1
	.type		_ZN28_INTERNAL_c45ec9fc_4_k_cu_xp4cuda3std6ranges3__45__cpo4sizeE,@object
	.size		_ZN28_INTERNAL_c45ec9fc_4_k_cu_xp4cuda3std6ranges3__45__cpo4sizeE,(_ZN28_INTERNAL_c45ec9fc_4_k_cu_xp6thrust24THRUST_300001_SM_1000_NS12placeholders2_3E - _ZN28_INTERNAL_c45ec9fc_4_k_cu_xp4cuda3std6ranges3__45__cpo4sizeE)
_ZN28_INTERNAL_c45ec9fc_4_k_cu_xp4cuda3std6ranges3__45__cpo4sizeE:
	.zero		1
	.type		_ZN28_INTERNAL_c45ec9fc_4_k_cu_xp6thrust24THRUST_300001_SM_1000_NS12placeholders2_3E,@object
	.size		_ZN28_INTERNAL_c45ec9fc_4_k_cu_xp6thrust24THRUST_300001_SM_1000_NS12placeholders2_3E,(_ZN28_INTERNAL_c45ec9fc_4_k_cu_xp4cuda3std3__45__cpo6cbeginE - _ZN28_INTERNAL_c45ec9fc_4_k_cu_xp6thrust24THRUST_300001_SM_1000_NS12placeholders2_3E)
_ZN28_INTERNAL_c45ec9fc_4_k_cu_xp6thrust24THRUST_300001_SM_1000_NS12placeholders2_3E:
	.zero		1
	.type		_ZN28_INTERNAL_c45ec9fc_4_k_cu_xp4cuda3std3__45__cpo6cbeginE,@object
	.size		_ZN28_INTERNAL_c45ec9fc_4_k_cu_xp4cuda3std3__45__cpo6cbeginE,(_ZN28_INTERNAL_c45ec9fc_4_k_cu_xp4cuda3std6ranges3__45__cpo6cbeginE - _ZN28_INTERNAL_c45ec9fc_4_k_cu_xp4cuda3std3__45__cpo6cbeginE)
_ZN28_INTERNAL_c45ec9fc_4_k_cu_xp4cuda3std3__45__cpo6cbeginE:
	.zero		1
	.type		_ZN28_INTERNAL_c45ec9fc_4_k_cu_xp4cuda3std6ranges3__45__cpo6cbeginE,@object
	.size		_ZN28_INTERNAL_c45ec9fc_4_k_cu_xp4cuda3std6ranges3__45__cpo6cbeginE,(_ZN28_INTERNAL_c45ec9fc_4_k_cu_xp6thrust24THRUST_300001_SM_1000_NS12placeholders2_7E - _ZN28_INTERNAL_c45ec9fc_4_k_cu_xp4cuda3std6ranges3__45__cpo6cbeginE)
_ZN28_INTERNAL_c45ec9fc_4_k_cu_xp4cuda3std6ranges3__45__cpo6cbeginE:
	.zero		1
	.type		_ZN28_INTERNAL_c45ec9fc_4_k_cu_xp6thrust24THRUST_300001_SM_1000_NS12placeholders2_7E,@object
	.size		_ZN28_INTERNAL_c45ec9fc_4_k_cu_xp6thrust24THRUST_300001_SM_1000_NS12placeholders2_7E,(_ZN28_INTERNAL_c45ec9fc_4_k_cu_xp4cuda3std3__45__cpo7crbeginE - _ZN28_INTERNAL_c45ec9fc_4_k_cu_xp6thrust24THRUST_300001_SM_1000_NS12placeholders2_7E)
_ZN28_INTERNAL_c45ec9fc_4_k_cu_xp6thrust24THRUST_300001_SM_1000_NS12placeholders2_7E:
	.zero		1
	.type		_ZN28_INTERNAL_c45ec9fc_4_k_cu_xp4cuda3std3__45__cpo7crbeginE,@object
	.size		_ZN28_INTERNAL_c45ec9fc_4_k_cu_xp4cuda3std3__45__cpo7crbeginE,(_ZN28_INTERNAL_c45ec9fc_4_k_cu_xp4cuda3std6ranges3__45__cpo4nextE - _ZN28_INTERNAL_c45ec9fc_4_k_cu_xp4cuda3std3__45__cpo7crbeginE)
_ZN28_INTERNAL_c45ec9fc_4_k_cu_xp4cuda3std3__45__cpo7crbeginE:
	.zero		1
	.type		_ZN28_INTERNAL_c45ec9fc_4_k_cu_xp4cuda3std6ranges3__45__cpo4nextE,@object
	.size		_ZN28_INTERNAL_c45ec9fc_4_k_cu_xp4cuda3std6ranges3__45__cpo4nextE,(_ZN28_INTERNAL_c45ec9fc_4_k_cu_xp4cuda3std6ranges3__45__cpo4swapE - _ZN28_INTERNAL_c45ec9fc_4_k_cu_xp4cuda3std6ranges3__45__cpo4nextE)
_ZN28_INTERNAL_c45ec9fc_4_k_cu_xp4cuda3std6ranges3__45__cpo4nextE:
	.zero		1
	.type		_ZN28_INTERNAL_c45ec9fc_4_k_cu_xp4cuda3std6ranges3__45__cpo4swapE,@object
	.size		_ZN28_INTERNAL_c45ec9fc_4_k_cu_xp4cuda3std6ranges3__45__cpo4swapE,(_ZN28_INTERNAL_c45ec9fc_4_k_cu_xp6thrust24THRUST_300001_SM_1000_NS8cuda_cub10par_nosyncE - _ZN28_INTERNAL_c45ec9fc_4_k_cu_xp4cuda3std6ranges3__45__cpo4swapE)
_ZN28_INTERNAL_c45ec9fc_4_k_cu_xp4cuda3std6ranges3__45__cpo4swapE:
	.zero		1
	.type		_ZN28_INTERNAL_c45ec9fc_4_k_cu_xp6thrust24THRUST_300001_SM_1000_NS8cuda_cub10par_nosyncE,@object
	.size		_ZN28_INTERNAL_c45ec9fc_4_k_cu_xp6thrust24THRUST_300001_SM_1000_NS8cuda_cub10par_nosyncE,(_ZN28_INTERNAL_c45ec9fc_4_k_cu_xp6thrust24THRUST_300001_SM_1000_NS12placeholders2_9E - _ZN28_INTERNAL_c45ec9fc_4_k_cu_xp6thrust24THRUST_300001_SM_1000_NS8cuda_cub10par_nosyncE)
_ZN28_INTERNAL_c45ec9fc_4_k_cu_xp6thrust24THRUST_300001_SM_1000_NS8cuda_cub10par_nosyncE:
	.zero		1
	.type		_ZN28_INTERNAL_c45ec9fc_4_k_cu_xp6thrust24THRUST_300001_SM_1000_NS12placeholders2_9E,@object
	.size		_ZN28_INTERNAL_c45ec9fc_4_k_cu_xp6thrust24THRUST_300001_SM_1000_NS12placeholders2_9E,(_ZN28_INTERNAL_c45ec9fc_4_k_cu_xp4cuda3std3__430_GLOBAL__N__c45ec9fc_4_k_cu_xp6ignoreE - _ZN28_INTERNAL_c45ec9fc_4_k_cu_xp6thrust24THRUST_300001_SM_1000_NS12placeholders2_9E)
_ZN28_INTERNAL_c45ec9fc_4_k_cu_xp6thrust24THRUST_300001_SM_1000_NS12placeholders2_9E:
	.zero		1
	.type		_ZN28_INTERNAL_c45ec9fc_4_k_cu_xp4cuda3std3__430_GLOBAL__N__c45ec9fc_4_k_cu_xp6ignoreE,@object
	.size		_ZN28_INTERNAL_c45ec9fc_4_k_cu_xp4cuda3std3__430_GLOBAL__N__c45ec9fc_4_k_cu_xp6ignoreE,(_ZN28_INTERNAL_c45ec9fc_4_k_cu_xp4cuda3std6ranges3__45__cpo4dataE - _ZN28_INTERNAL_c45ec9fc_4_k_cu_xp4cuda3std3__430_GLOBAL__N__c45ec9fc_4_k_cu_xp6ignoreE)
_ZN28_INTERNAL_c45ec9fc_4_k_cu_xp4cuda3std3__430_GLOBAL__N__c45ec9fc_4_k_cu_xp6ignoreE:
	.zero		1
	.type		_ZN28_INTERNAL_c45ec9fc_4_k_cu_xp4cuda3std6ranges3__45__cpo4dataE,@object
	.size		_ZN28_INTERNAL_c45ec9fc_4_k_cu_xp4cuda3std6ranges3__45__cpo4dataE,(_ZN28_INTERNAL_c45ec9fc_4_k_cu_xp6thrust24THRUST_300001_SM_1000_NS12placeholders2_1E - _ZN28_INTERNAL_c45ec9fc_4_k_cu_xp4cuda3std6ranges3__45__cpo4dataE)
_ZN28_INTERNAL_c45ec9fc_4_k_cu_xp4cuda3std6ranges3__45__cpo4dataE:
	.zero		1
	.type		_ZN28_INTERNAL_c45ec9fc_4_k_cu_xp6thrust24THRUST_300001_SM_1000_NS12placeholders2_1E,@object
	.size		_ZN28_INTERNAL_c45ec9fc_4_k_cu_xp6thrust24THRUST_300001_SM_1000_NS12placeholders2_1E,(_ZN28_INTERNAL_c45ec9fc_4_k_cu_xp4cuda3std3__45__cpo5beginE - _ZN28_INTERNAL_c45ec9fc_4_k_cu_xp6thrust24THRUST_300001_SM_1000_NS12placeholders2_1E)
_ZN28_INTERNAL_c45ec9fc_4_k_cu_xp6thrust24THRUST_300001_SM_1000_NS12placeholders2_1E:
	.zero		1
	.type		_ZN28_INTERNAL_c45ec9fc_4_k_cu_xp4cuda3std3__45__cpo5beginE,@object
	.size		_ZN28_INTERNAL_c45ec9fc_4_k_cu_xp4cuda3std3__45__cpo5beginE,(_ZN28_INTERNAL_c45ec9fc_4_k_cu_xp4cuda3std6ranges3__45__cpo5beginE - _ZN28_INTERNAL_c45ec9fc_4_k_cu_xp4cuda3std3__45__cpo5beginE)
_ZN28_INTERNAL_c45ec9fc_4_k_cu_xp4cuda3std3__45__cpo5beginE:
	.zero		1
	.type		_ZN28_INTERNAL_c45ec9fc_4_k_cu_xp4cuda3std6ranges3__45__cpo5beginE,@object
	.size		_ZN28_INTERNAL_c45ec9fc_4_k_cu_xp4cuda3std6ranges3__45__cpo5beginE,(_ZN28_INTERNAL_c45ec9fc_4_k_cu_xp6thrust24THRUST_300001_SM_1000_NS12placeholders2_5E - _ZN28_INTERNAL_c45ec9fc_4_k_cu_xp4cuda3std6ranges3__45__cpo5beginE)
_ZN28_INTERNAL_c45ec9fc_4_k_cu_xp4cuda3std6ranges3__45__cpo5beginE:
	.zero		1
	.type		_ZN28_INTERNAL_c45ec9fc_4_k_cu_xp6thrust24THRUST_300001_SM_1000_NS12placeholders2_5E,@object
	.size		_ZN28_INTERNAL_c45ec9fc_4_k_cu_xp6thrust24THRUST_300001_SM_1000_NS12placeholders2_5E,(_ZN28_INTERNAL_c45ec9fc_4_k_cu_xp4cuda3std3__45__cpo6rbeginE - _ZN28_INTERNAL_c45ec9fc_4_k_cu_xp6thrust24THRUST_300001_SM_1000_NS12placeholders2_5E)
_ZN28_INTERNAL_c45ec9fc_4_k_cu_xp6thrust24THRUST_300001_SM_1000_NS12placeholders2_5E:
	.zero		1
	.type		_ZN28_INTERNAL_c45ec9fc_4_k_cu_xp4cuda3std3__45__cpo6rbeginE,@object
	.size		_ZN28_INTERNAL_c45ec9fc_4_k_cu_xp4cuda3std3__45__cpo6rbeginE,(_ZN28_INTERNAL_c45ec9fc_4_k_cu_xp4cuda3std6ranges3__45__cpo7advanceE - _ZN28_INTERNAL_c45ec9fc_4_k_cu_xp4cuda3std3__45__cpo6rbeginE)
_ZN28_INTERNAL_c45ec9fc_4_k_cu_xp4cuda3std3__45__cpo6rbeginE:
	.zero		1
	.type		_ZN28_INTERNAL_c45ec9fc_4_k_cu_xp4cuda3std6ranges3__45__cpo7advanceE,@object
	.size		_ZN28_INTERNAL_c45ec9fc_4_k_cu_xp4cuda3std6ranges3__45__cpo7advanceE,(_ZN28_INTERNAL_c45ec9fc_4_k_cu_xp4cuda3std3__47nulloptE - _ZN28_INTERNAL_c45ec9fc_4_k_cu_xp4cuda3std6ranges3__45__cpo7advanceE)
_ZN28_INTERNAL_c45ec9fc_4_k_cu_xp4cuda3std6ranges3__45__cpo7advanceE:
	.zero		1
	.type		_ZN28_INTERNAL_c45ec9fc_4_k_cu_xp4cuda3std3__47nulloptE,@object
	.size		_ZN28_INTERNAL_c45ec9fc_4_k_cu_xp4cuda3std3__47nulloptE,(_ZN28_INTERNAL_c45ec9fc_4_k_cu_xp4cuda3std6ranges3__45__cpo8distanceE - _ZN28_INTERNAL_c45ec9fc_4_k_cu_xp4cuda3std3__47nulloptE)
_ZN28_INTERNAL_c45ec9fc_4_k_cu_xp4cuda3std3__47nulloptE:
	.zero		1
	.type		_ZN28_INTERNAL_c45ec9fc_4_k_cu_xp4cuda3std6ranges3__45__cpo8distanceE,@object
	.size		_ZN28_INTERNAL_c45ec9fc_4_k_cu_xp4cuda3std6ranges3__45__cpo8distanceE,(_ZN28_INTERNAL_c45ec9fc_4_k_cu_xp6thrust24THRUST_300001_SM_1000_NS12placeholders3_10E - _ZN28_INTERNAL_c45ec9fc_4_k_cu_xp4cuda3std6ranges3__45__cpo8distanceE)
_ZN28_INTERNAL_c45ec9fc_4_k_cu_xp4cuda3std6ranges3__45__cpo8distanceE:
	.zero		1
	.type		_ZN28_INTERNAL_c45ec9fc_4_k_cu_xp6thrust24THRUST_300001_SM_1000_NS12placeholders3_10E,@object
	.size		_ZN28_INTERNAL_c45ec9fc_4_k_cu_xp6thrust24THRUST_300001_SM_1000_NS12placeholders3_10E,(_ZN28_INTERNAL_c45ec9fc_4_k_cu_xp4cuda3std3__419piecewise_constructE - _ZN28_INTERNAL_c45ec9fc_4_k_cu_xp6thrust24THRUST_300001_SM_1000_NS12placeholders3_10E)
_ZN28_INTERNAL_c45ec9fc_4_k_cu_xp6thrust24THRUST_300001_SM_1000_NS12placeholders3_10E:
	.zero		1
	.type		_ZN28_INTERNAL_c45ec9fc_4_k_cu_xp4cuda3std3__419piecewise_constructE,@object
	.size		_ZN28_INTERNAL_c45ec9fc_4_k_cu_xp4cuda3std3__419piecewise_constructE,(_ZN28_INTERNAL_c45ec9fc_4_k_cu_xp4cuda3std6ranges3__45__cpo5cdataE - _ZN28_INTERNAL_c45ec9fc_4_k_cu_xp4cuda3std3__419piecewise_constructE)
_ZN28_INTERNAL_c45ec9fc_4_k_cu_xp4cuda3std3__419piecewise_constructE:
	.zero		1
	.type		_ZN28_INTERNAL_c45ec9fc_4_k_cu_xp4cuda3std6ranges3__45__cpo5cdataE,@object
	.size		_ZN28_INTERNAL_c45ec9fc_4_k_cu_xp4cuda3std6ranges3__45__cpo5cdataE,(_ZN28_INTERNAL_c45ec9fc_4_k_cu_xp6thrust24THRUST_300001_SM_1000_NS12placeholders2_2E - _ZN28_INTERNAL_c45ec9fc_4_k_cu_xp4cuda3std6ranges3__45__cpo5cdataE)
_ZN28_INTERNAL_c45ec9fc_4_k_cu_xp4cuda3std6ranges3__45__cpo5cdataE:
	.zero		1
	.type		_ZN28_INTERNAL_c45ec9fc_4_k_cu_xp6thrust24THRUST_300001_SM_1000_NS12placeholders2_2E,@object
	.size		_ZN28_INTERNAL_c45ec9fc_4_k_cu_xp6thrust24THRUST_300001_SM_1000_NS12placeholders2_2E,(_ZN28_INTERNAL_c45ec9fc_4_k_cu_xp4cuda3std3__45__cpo3endE - _ZN28_INTERNAL_c45ec9fc_4_k_cu_xp6thrust24THRUST_300001_SM_1000_NS12placeholders2_2E)
_ZN28_INTERNAL_c45ec9fc_4_k_cu_xp6thrust24THRUST_300001_SM_1000_NS12placeholders2_2E:
	.zero		1
	.type		_ZN28_INTERNAL_c45ec9fc_4_k_cu_xp4cuda3std3__45__cpo3endE,@object
	.size		_ZN28_INTERNAL_c45ec9fc_4_k_cu_xp4cuda3std3__45__cpo3endE,(_ZN28_INTERNAL_c45ec9fc_4_k_cu_xp4cuda3std6ranges3__45__cpo3endE - _ZN28_INTERNAL_c45ec9fc_4_k_cu_xp4cuda3std3__45__cpo3endE)
_ZN28_INTERNAL_c45ec9fc_4_k_cu_xp4cuda3std3__45__cpo3endE:
	.zero		1
	.type		_ZN28_INTERNAL_c45ec9fc_4_k_cu_xp4cuda3std6ranges3__45__cpo3endE,@object
	.size		_ZN28_INTERNAL_c45ec9fc_4_k_cu_xp4cuda3std6ranges3__45__cpo3endE,(_ZN28_INTERNAL_c45ec9fc_4_k_cu_xp6thrust24THRUST_300001_SM_1000_NS12placeholders2_6E - _ZN28_INTERNAL_c45ec9fc_4_k_cu_xp4cuda3std6ranges3__45__cpo3endE)
_ZN28_INTERNAL_c45ec9fc_4_k_cu_xp4cuda3std6ranges3__45__cpo3endE:
	.zero		1
	.type		_ZN28_INTERNAL_c45ec9fc_4_k_cu_xp6thrust24THRUST_300001_SM_1000_NS12placeholders2_6E,@object
	.size		_ZN28_INTERNAL_c45ec9fc_4_k_cu_xp6thrust24THRUST_300001_SM_1000_NS12placeholders2_6E,(_ZN28_INTERNAL_c45ec9fc_4_k_cu_xp4cuda3std3__45__cpo4rendE - _ZN28_INTERNAL_c45ec9fc_4_k_cu_xp6thrust24THRUST_300001_SM_1000_NS12placeholders2_6E)
_ZN28_INTERNAL_c45ec9fc_4_k_cu_xp6thrust24THRUST_300001_SM_1000_NS12placeholders2_6E:
	.zero		1
	.type		_ZN28_INTERNAL_c45ec9fc_4_k_cu_xp4cuda3std3__45__cpo4rendE,@object
	.size		_ZN28_INTERNAL_c45ec9fc_4_k_cu_xp4cuda3std3__45__cpo4rendE,(_ZN28_INTERNAL_c45ec9fc_4_k_cu_xp4cuda3std6ranges3__45__cpo9iter_swapE - _ZN28_INTERNAL_c45ec9fc_4_k_cu_xp4cuda3std3__45__cpo4rendE)
_ZN28_INTERNAL_c45ec9fc_4_k_cu_xp4cuda3std3__45__cpo4rendE:
	.zero		1
	.type		_ZN28_INTERNAL_c45ec9fc_4_k_cu_xp4cuda3std6ranges3__45__cpo9iter_swapE,@object
	.size		_ZN28_INTERNAL_c45ec9fc_4_k_cu_xp4cuda3std6ranges3__45__cpo9iter_swapE,(_ZN28_INTERNAL_c45ec9fc_4_k_cu_xp4cuda3std3__48unexpectE - _ZN28_INTERNAL_c45ec9fc_4_k_cu_xp4cuda3std6ranges3__45__cpo9iter_swapE)
_ZN28_INTERNAL_c45ec9fc_4_k_cu_xp4cuda3std6ranges3__45__cpo9iter_swapE:
	.zero		1
	.type		_ZN28_INTERNAL_c45ec9fc_4_k_cu_xp4cuda3std3__48unexpectE,@object
	.size		_ZN28_INTERNAL_c45ec9fc_4_k_cu_xp4cuda3std3__48unexpectE,(_ZN28_INTERNAL_c45ec9fc_4_k_cu_xp6thrust24THRUST_300001_SM_1000_NS8cuda_cub3parE - _ZN28_INTERNAL_c45ec9fc_4_k_cu_xp4cuda3std3__48unexpectE)
_ZN28_INTERNAL_c45ec9fc_4_k_cu_xp4cuda3std3__48unexpectE:
	.zero		1
	.type		_ZN28_INTERNAL_c45ec9fc_4_k_cu_xp6thrust24THRUST_300001_SM_1000_NS8cuda_cub3parE,@object
	.size		_ZN28_INTERNAL_c45ec9fc_4_k_cu_xp6thrust24THRUST_300001_SM_1000_NS8cuda_cub3parE,(_ZN28_INTERNAL_c45ec9fc_4_k_cu_xp6thrust24THRUST_300001_SM_1000_NS12placeholders2_4E - _ZN28_INTERNAL_c45ec9fc_4_k_cu_xp6thrust24THRUST_300001_SM_1000_NS8cuda_cub3parE)
_ZN28_INTERNAL_c45ec9fc_4_k_cu_xp6thrust24THRUST_300001_SM_1000_NS8cuda_cub3parE:
	.zero		1
	.type		_ZN28_INTERNAL_c45ec9fc_4_k_cu_xp6thrust24THRUST_300001_SM_1000_NS12placeholders2_4E,@object
	.size		_ZN28_INTERNAL_c45ec9fc_4_k_cu_xp6thrust24THRUST_300001_SM_1000_NS12placeholders2_4E,(_ZN28_INTERNAL_c45ec9fc_4_k_cu_xp4cuda3std3__45__cpo4cendE - _ZN28_INTERNAL_c45ec9fc_4_k_cu_xp6thrust24THRUST_300001_SM_1000_NS12placeholders2_4E)
_ZN28_INTERNAL_c45ec9fc_4_k_cu_xp6thrust24THRUST_300001_SM_1000_NS12placeholders2_4E:
	.zero		1
	.type		_ZN28_INTERNAL_c45ec9fc_4_k_cu_xp4cuda3std3__45__cpo4cendE,@object
	.size		_ZN28_INTERNAL_c45ec9fc_4_k_cu_xp4cuda3std3__45__cpo4cendE,(_ZN28_INTERNAL_c45ec9fc_4_k_cu_xp4cuda3std6ranges3__45__cpo4cendE - _ZN28_INTERNAL_c45ec9fc_4_k_cu_xp4cuda3std3__45__cpo4cendE)
_ZN28_INTERNAL_c45ec9fc_4_k_cu_xp4cuda3std3__45__cpo4cendE:
	.zero		1
	.type		_ZN28_INTERNAL_c45ec9fc_4_k_cu_xp4cuda3std6ranges3__45__cpo4cendE,@object
	.size		_ZN28_INTERNAL_c45ec9fc_4_k_cu_xp4cuda3std6ranges3__45__cpo4cendE,(_ZN28_INTERNAL_c45ec9fc_4_k_cu_xp4cuda3std3__420unreachable_sentinelE - _ZN28_INTERNAL_c45ec9fc_4_k_cu_xp4cuda3std6ranges3__45__cpo4cendE)
_ZN28_INTERNAL_c45ec9fc_4_k_cu_xp4cuda3std6ranges3__45__cpo4cendE:
	.zero		1
	.type		_ZN28_INTERNAL_c45ec9fc_4_k_cu_xp4cuda3std3__420unreachable_sentinelE,@object
	.size		_ZN28_INTERNAL_c45ec9fc_4_k_cu_xp4cuda3std3__420unreachable_sentinelE,(_ZN28_INTERNAL_c45ec9fc_4_k_cu_xp4cuda3std6ranges3__45__cpo5ssizeE - _ZN28_INTERNAL_c45ec9fc_4_k_cu_xp4cuda3std3__420unreachable_sentinelE)
_ZN28_INTERNAL_c45ec9fc_4_k_cu_xp4cuda3std3__420unreachable_sentinelE:
	.zero		1
	.type		_ZN28_INTERNAL_c45ec9fc_4_k_cu_xp4cuda3std6ranges3__45__cpo5ssizeE,@object
	.size		_ZN28_INTERNAL_c45ec9fc_4_k_cu_xp4cuda3std6ranges3__45__cpo5ssizeE,(_ZN28_INTERNAL_c45ec9fc_4_k_cu_xp6thrust24THRUST_300001_SM_1000_NS12placeholders2_8E - _ZN28_INTERNAL_c45ec9fc_4_k_cu_xp4cuda3std6ranges3__45__cpo5ssizeE)
_ZN28_INTERNAL_c45ec9fc_4_k_cu_xp4cuda3std6ranges3__45__cpo5ssizeE:
	.zero		1
	.type		_ZN28_INTERNAL_c45ec9fc_4_k_cu_xp6thrust24THRUST_300001_SM_1000_NS12placeholders2_8E,@object
	.size		_ZN28_INTERNAL_c45ec9fc_4_k_cu_xp6thrust24THRUST_300001_SM_1000_NS12placeholders2_8E,(_ZN28_INTERNAL_c45ec9fc_4_k_cu_xp4cuda3std3__45__cpo5crendE - _ZN28_INTERNAL_c45ec9fc_4_k_cu_xp6thrust24THRUST_300001_SM_1000_NS12placeholders2_8E)
_ZN28_INTERNAL_c45ec9fc_4_k_cu_xp6thrust24THRUST_300001_SM_1000_NS12placeholders2_8E:
	.zero		1
	.type		_ZN28_INTERNAL_c45ec9fc_4_k_cu_xp4cuda3std3__45__cpo5crendE,@object
	.size		_ZN28_INTERNAL_c45ec9fc_4_k_cu_xp4cuda3std3__45__cpo5crendE,(_ZN28_INTERNAL_c45ec9fc_4_k_cu_xp4cuda3std6ranges3__45__cpo4prevE - _ZN28_INTERNAL_c45ec9fc_4_k_cu_xp4cuda3std3__45__cpo5crendE)
_ZN28_INTERNAL_c45ec9fc_4_k_cu_xp4cuda3std3__45__cpo5crendE:
	.zero		1
	.type		_ZN28_INTERNAL_c45ec9fc_4_k_cu_xp4cuda3std6ranges3__45__cpo4prevE,@object
	.size		_ZN28_INTERNAL_c45ec9fc_4_k_cu_xp4cuda3std6ranges3__45__cpo4prevE,(_ZN28_INTERNAL_c45ec9fc_4_k_cu_xp4cuda3std6ranges3__45__cpo9iter_moveE - _ZN28_INTERNAL_c45ec9fc_4_k_cu_xp4cuda3std6ranges3__45__cpo4prevE)
_ZN28_INTERNAL_c45ec9fc_4_k_cu_xp4cuda3std6ranges3__45__cpo4prevE:
	.zero		1
	.type		_ZN28_INTERNAL_c45ec9fc_4_k_cu_xp4cuda3std6ranges3__45__cpo9iter_moveE,@object
	.size		_ZN28_INTERNAL_c45ec9fc_4_k_cu_xp4cuda3std6ranges3__45__cpo9iter_moveE,(_ZN28_INTERNAL_c45ec9fc_4_k_cu_xp6thrust24THRUST_300001_SM_1000_NS6system6detail10sequential3seqE - _ZN28_INTERNAL_c45ec9fc_4_k_cu_xp4cuda3std6ranges3__45__cpo9iter_moveE)
_ZN28_INTERNAL_c45ec9fc_4_k_cu_xp4cuda3std6ranges3__45__cpo9iter_moveE:
	.zero		1
	.type		_ZN28_INTERNAL_c45ec9fc_4_k_cu_xp6thrust24THRUST_300001_SM_1000_NS6system6detail10sequential3seqE,@object
	.size		_ZN28_INTERNAL_c45ec9fc_4_k_cu_xp6thrust24THRUST_300001_SM_1000_NS6system6detail10sequential3seqE,(.L_31 - _ZN28_INTERNAL_c45ec9fc_4_k_cu_xp6thrust24THRUST_300001_SM_1000_NS6system6detail10sequential3seqE)
_ZN28_INTERNAL_c45ec9fc_4_k_cu_xp6thrust24THRUST_300001_SM_1000_NS6system6detail10sequential3seqE:
	.zero		1
.L_31:


//--------------------- .nv.shared._ZN3cub18CUB_300001_SM_10006detail8for_each13static_kernelINS2_12policy_hub_t12policy_500_tEmN6thrust24THRUST_300001_SM_1000_NS8cuda_cub20__uninitialized_fill7functorINS7_10device_ptrIfEEfEEEEvT0_T1_ --------------------------
	.section	.nv.shared._ZN3cub18CUB_300001_SM_10006detail8for_each13static_kernelINS2_12policy_hub_t12policy_500_tEmN6thrust24THRUST_300001_SM_1000_NS8cuda_cub20__uninitialized_fill7functorINS7_10device_ptrIfEEfEEEEvT0_T1_,"aw",@nobits
	.sectionflags	@""
	.align	16
	.zero		1024


//--------------------- .nv.shared._ZN3cub18CUB_300001_SM_10006detail11EmptyKernelIvEEvv --------------------------
	.section	.nv.shared._ZN3cub18CUB_300001_SM_10006detail11EmptyKernelIvEEvv,"aw",@nobits
	.sectionflags	@""
	.align	16
	.zero		1024


//--------------------- .nv.shared._Z13kernelDPDpairPfS_S_S_S_S_S_S_S_im --------------------------
	.section	.nv.shared._Z13kernelDPDpairPfS_S_S_S_S_S_S_S_im,"aw",@nobits
	.sectionflags	@""
	.align	16
	.zero		1024


//--------------------- .nv.shared._Z12kernelAnglesPfS_S_S_S_S_i --------------------------
	.section	.nv.shared._Z12kernelAnglesPfS_S_S_S_S_i,"aw",@nobits
	.sectionflags	@""
	.align	16
	.zero		1024


//--------------------- .nv.shared._Z11kernelBondsPfS_S_S_S_S_i --------------------------
	.section	.nv.shared._Z11kernelBondsPfS_S_S_S_S_i,"aw",@nobits
	.sectionflags	@""
	.align	16
	.zero		1024


//--------------------- .nv.constant0._ZN3cub18CUB_300001_SM_10006detail8for_each13static_kernelINS2_12policy_hub_t12policy_500_tElN6thrust24THRUST_300001_SM_1000_NS8cuda_cub6__fill7functorINS7_6detail15normal_iteratorINS7_10device_ptrIfEEEEdEEEEvT0_T1_ --------------------------
	.section	.nv.constant0._ZN3cub18CUB_300001_SM_10006detail8for_each13static_kernelINS2_12policy_hub_t12policy_500_tElN6thrust24THRUST_300001_SM_1000_NS8cuda_cub6__fill7functorINS7_6detail15normal_iteratorINS7_10device_ptrIfEEEEdEEEEvT0_T1_,"a",@progbits
	.sectionflags	@""
	.align	4
.nv.constant0._ZN3cub18CUB_300001_SM_10006detail8for_each13static_kernelINS2_12policy_hub_t12policy_500_tElN6thrust24THRUST_300001_SM_1000_NS8cuda_cub6__fill7functorINS7_6detail15normal_iteratorINS7_10device_ptrIfEEEEdEEEEvT0_T1_:
	.zero		920


//--------------------- .nv.constant0._ZN3cub18CUB_300001_SM_10006detail8for_each13static_kernelINS2_12policy_hub_t12policy_500_tEmN6thrust24THRUST_300001_SM_1000_NS8cuda_cub20__uninitialized_fill7functorINS7_10device_ptrIfEEfEEEEvT0_T1_ --------------------------
	.section	.nv.constant0._ZN3cub18CUB_300001_SM_10006detail8for_each13static_kernelINS2_12policy_hub_t12policy_500_tEmN6thrust24THRUST_300001_SM_1000_NS8cuda_cub20__uninitialized_fill7functorINS7_10device_ptrIfEEfEEEEvT0_T1_,"a",@progbits
	.sectionflags	@""
	.align	4
.nv.constant0._ZN3cub18CUB_300001_SM_10006detail8for_each13static_kernelINS2_12policy_hub_t12policy_500_tEmN6thrust24THRUST_300001_SM_1000_NS8cuda_cub20__uninitialized_fill7functorINS7_10device_ptrIfEEfEEEEvT0_T1_:
	.zero		920


//--------------------- .nv.constant0._ZN3cub18CUB_300001_SM_10006detail11EmptyKernelIvEEvv --------------------------
	.section	.nv.constant0._ZN3cub18CUB_300001_SM_10006detail11EmptyKernelIvEEvv,"a",@progbits
	.sectionflags	@""
	.align	4
.nv.constant0._ZN3cub18CUB_300001_SM_10006detail11EmptyKernelIvEEvv:
	.zero		896


//--------------------- .nv.constant0._Z13kernelDPDpairPfS_S_S_S_S_S_S_S_im --------------------------
	.section	.nv.constant0._Z13kernelDPDpairPfS_S_S_S_S_S_S_S_im,"a",@progbits
	.sectionflags	@""
	.align	4
.nv.constant0._Z13kernelDPDpairPfS_S_S_S_S_S_S_S_im:
	.zero		984


//--------------------- .nv.constant0._Z12kernelAnglesPfS_S_S_S_S_i --------------------------
	.section	.nv.constant0._Z12kernelAnglesPfS_S_S_S_S_i,"a",@progbits
	.sectionflags	@""
	.align	4
.nv.constant0._Z12kernelAnglesPfS_S_S_S_S_i:
	.zero		948


//--------------------- .nv.constant0._Z11kernelBondsPfS_S_S_S_S_i --------------------------
	.section	.nv.constant0._Z11kernelBondsPfS_S_S_S_S_i,"a",@progbits
	.sectionflags	@""
	.align	4
.nv.constant0._Z11kernelBondsPfS_S_S_S_S_i:
	.zero		948


//--------------------- SYMBOLS --------------------------

	.type		.nv.reservedSmem.offset0,@object
	.size		.nv.reservedSmem.offset0,0x4
	.type		.nv.reservedSmem.cap,@object
	.size		.nv.reservedSmem.cap,0x4
